	.target	sm_90a

	.elftype	@"ET_EXEC"


//--------------------- .note.nv.tkinfo           --------------------------
	.section	.note.nv.tkinfo,"",@"SHT_NOTE"
	.sectionflags	@"SHF_NOTE_NV_TKINFO"
	.tkinfo
        /*0018*/ 	.word	0x00000002
        /*0030*/ 	.string	""
        /*0030*/ 	.string	"ptxas"
        /*0030*/ 	.string	"Cuda compilation tools, release 13.0, V13.0.88"
        /*0030*/ 	.string	"Build cuda_13.0.r13.0/compiler.36424714_0"
        /*0030*/ 	.string	"-v  -suppress-debug-info  -lineinfo  -arch sm_90a "



//--------------------- .note.nv.cuinfo           --------------------------
	.section	.note.nv.cuinfo,"",@"SHT_NOTE"
	.sectionflags	@"SHF_NOTE_NV_CUINFO"
        /*0018*/ 	.short	0x0002
        /*001a*/ 	.short	0x005a
        /*001c*/ 	.short	0x0082
	.zero		2


//--------------------- .nv.info                  --------------------------
	.section	.nv.info,"",@"SHT_CUDA_INFO"
	.align	4


	//----- nvinfo : EIATTR_REGCOUNT
	.align		4
        /*0000*/ 	.byte	0x04, 0x2f
        /*0002*/ 	.short	(.L_1 - .L_0)
	.align		4
.L_0:
        /*0004*/ 	.word	index@(matmul_kernel)
        /*0008*/ 	.word	0x00000080


	//----- nvinfo : EIATTR_FRAME_SIZE
	.align		4
.L_1:
        /*000c*/ 	.byte	0x04, 0x11
        /*000e*/ 	.short	(.L_3 - .L_2)
	.align		4
.L_2:
        /*0010*/ 	.word	index@(matmul_kernel)
        /*0014*/ 	.word	0x00000088


	//----- nvinfo : EIATTR_MIN_STACK_SIZE
	.align		4
.L_3:
        /*0018*/ 	.byte	0x04, 0x12
        /*001a*/ 	.short	(.L_5 - .L_4)
	.align		4
.L_4:
        /*001c*/ 	.word	index@(matmul_kernel)
        /*0020*/ 	.word	0x00000088
.L_5:


//--------------------- .nv.compat                --------------------------
	.section	.nv.compat,"",@"SHT_CUDA_COMPAT_INFO"
	.align	4
        /*0000*/ 	.byte	0x02, 0x09, 0x01, 0x00, 0x02, 0x02, 0x04, 0x00, 0x02, 0x05, 0x05, 0x00, 0x03, 0x07, 0x01, 0x01
        /*0010*/ 	.byte	0x02, 0x03, 0x00, 0x00, 0x02, 0x06, 0x01, 0x00, 0x04, 0x0b, 0x08, 0x00, 0x00, 0x00, 0x00, 0x00
        /*0020*/ 	.byte	0x00, 0x00, 0x00, 0x00


//--------------------- .nv.info.matmul_kernel    --------------------------
	.section	.nv.info.matmul_kernel,"",@"SHT_CUDA_INFO"
	.sectionflags	@""
	.align	4


	//----- nvinfo : EIATTR_CUDA_API_VERSION
	.align		4
        /*0000*/ 	.byte	0x04, 0x37
        /*0002*/ 	.short	(.L_7 - .L_6)
.L_6:
        /*0004*/ 	.word	0x00000082


	//----- nvinfo : EIATTR_KPARAM_INFO
	.align		4
.L_7:
        /*0008*/ 	.byte	0x04, 0x17
        /*000a*/ 	.short	(.L_9 - .L_8)
.L_8:
        /*000c*/ 	.word	0x00000000
        /*0010*/ 	.short	0x000d
        /*0012*/ 	.short	0x0048
        /*0014*/ 	.byte	0x00, 0xf4, 0x21, 0x00


	//----- nvinfo : EIATTR_KPARAM_INFO
	.align		4
.L_9:
        /*0018*/ 	.byte	0x04, 0x17
        /*001a*/ 	.short	(.L_11 - .L_10)
.L_10:
        /*001c*/ 	.word	0x00000000
        /*0020*/ 	.short	0x000c
        /*0022*/ 	.short	0x0040
        /*0024*/ 	.byte	0x00, 0xf4, 0x21, 0x00


	//----- nvinfo : EIATTR_KPARAM_INFO
	.align		4
.L_11:
        /*0028*/ 	.byte	0x04, 0x17
        /*002a*/ 	.short	(.L_13 - .L_12)
.L_12:
        /*002c*/ 	.word	0x00000000
        /*0030*/ 	.short	0x000b
        /*0032*/ 	.short	0x0038
        /*0034*/ 	.byte	0x00, 0xf0, 0x11, 0x00


	//----- nvinfo : EIATTR_KPARAM_INFO
	.align		4
.L_13:
        /*0038*/ 	.byte	0x04, 0x17
        /*003a*/ 	.short	(.L_15 - .L_14)
.L_14:
        /*003c*/ 	.word	0x00000000
        /*0040*/ 	.short	0x000a
        /*0042*/ 	.short	0x0034
        /*0044*/ 	.byte	0x00, 0xf0, 0x11, 0x00


	//----- nvinfo : EIATTR_KPARAM_INFO
	.align		4
.L_15:
        /*0048*/ 	.byte	0x04, 0x17
        /*004a*/ 	.short	(.L_17 - .L_16)
.L_16:
        /*004c*/ 	.word	0x00000000
        /*0050*/ 	.short	0x0009
        /*0052*/ 	.short	0x0030
        /*0054*/ 	.byte	0x00, 0xf0, 0x11, 0x00


	//----- nvinfo : EIATTR_KPARAM_INFO
	.align		4
.L_17:
        /*0058*/ 	.byte	0x04, 0x17
        /*005a*/ 	.short	(.L_19 - .L_18)
.L_18:
        /*005c*/ 	.word	0x00000000
        /*0060*/ 	.short	0x0008
        /*0062*/ 	.short	0x002c
        /*0064*/ 	.byte	0x00, 0xf0, 0x11, 0x00


	//----- nvinfo : EIATTR_KPARAM_INFO
	.align		4
.L_19:
        /*0068*/ 	.byte	0x04, 0x17
        /*006a*/ 	.short	(.L_21 - .L_20)
.L_20:
        /*006c*/ 	.word	0x00000000
        /*0070*/ 	.short	0x0007
        /*0072*/ 	.short	0x0028
        /*0074*/ 	.byte	0x00, 0xf0, 0x11, 0x00


	//----- nvinfo : EIATTR_KPARAM_INFO
	.align		4
.L_21:
        /*0078*/ 	.byte	0x04, 0x17
        /*007a*/ 	.short	(.L_23 - .L_22)
.L_22:
        /*007c*/ 	.word	0x00000000
        /*0080*/ 	.short	0x0006
        /*0082*/ 	.short	0x0024
        /*0084*/ 	.byte	0x00, 0xf0, 0x11, 0x00


	//----- nvinfo : EIATTR_KPARAM_INFO
	.align		4
.L_23:
        /*0088*/ 	.byte	0x04, 0x17
        /*008a*/ 	.short	(.L_25 - .L_24)
.L_24:
        /*008c*/ 	.word	0x00000000
        /*0090*/ 	.short	0x0005
        /*0092*/ 	.short	0x0020
        /*0094*/ 	.byte	0x00, 0xf0, 0x11, 0x00


	//----- nvinfo : EIATTR_KPARAM_INFO
	.align		4
.L_25:
        /*0098*/ 	.byte	0x04, 0x17
        /*009a*/ 	.short	(.L_27 - .L_26)
.L_26:
        /*009c*/ 	.word	0x00000000
        /*00a0*/ 	.short	0x0004
        /*00a2*/ 	.short	0x001c
        /*00a4*/ 	.byte	0x00, 0xf0, 0x11, 0x00


	//----- nvinfo : EIATTR_KPARAM_INFO
	.align		4
.L_27:
        /*00a8*/ 	.byte	0x04, 0x17
        /*00aa*/ 	.short	(.L_29 - .L_28)
.L_28:
        /*00ac*/ 	.word	0x00000000
        /*00b0*/ 	.short	0x0003
        /*00b2*/ 	.short	0x0018
        /*00b4*/ 	.byte	0x00, 0xf0, 0x11, 0x00


	//----- nvinfo : EIATTR_KPARAM_INFO
	.align		4
.L_29:
        /*00b8*/ 	.byte	0x04, 0x17
        /*00ba*/ 	.short	(.L_31 - .L_30)
.L_30:
        /*00bc*/ 	.word	0x00000000
        /*00c0*/ 	.short	0x0002
        /*00c2*/ 	.short	0x0010
        /*00c4*/ 	.byte	0x00, 0xf4, 0x21, 0x00


	//----- nvinfo : EIATTR_KPARAM_INFO
	.align		4
.L_31:
        /*00c8*/ 	.byte	0x04, 0x17
        /*00ca*/ 	.short	(.L_33 - .L_32)
.L_32:
        /*00cc*/ 	.word	0x00000000
        /*00d0*/ 	.short	0x0001
        /*00d2*/ 	.short	0x0008
        /*00d4*/ 	.byte	0x00, 0xf4, 0x21, 0x00


	//----- nvinfo : EIATTR_KPARAM_INFO
	.align		4
.L_33:
        /*00d8*/ 	.byte	0x04, 0x17
        /*00da*/ 	.short	(.L_35 - .L_34)
.L_34:
        /*00dc*/ 	.word	0x00000000
        /*00e0*/ 	.short	0x0000
        /*00e2*/ 	.short	0x0000
        /*00e4*/ 	.byte	0x00, 0xf4, 0x21, 0x00


	//----- nvinfo : EIATTR_SPARSE_MMA_MASK
	.align		4
.L_35:
        /*00e8*/ 	.byte	0x03, 0x50
        /*00ea*/ 	.short	0x0000


	//----- nvinfo : EIATTR_MAXREG_COUNT
	.align		4
        /*00ec*/ 	.byte	0x03, 0x1b
        /*00ee*/ 	.short	0x0080


	//----- nvinfo : EIATTR_NUM_BARRIERS
	.align		4
        /*00f0*/ 	.byte	0x02, 0x4c
        /*00f2*/ 	.byte	0x01
	.zero		1


	//----- nvinfo : EIATTR_ANNOTATIONS
	.align		4
        /*00f4*/ 	.byte	0x04, 0x55
        /*00f6*/ 	.short	(.L_37 - .L_36)


	//   ....[0]....
.L_36:
        /*00f8*/ 	.word	0x00000001
        /*00fc*/ 	.byte	0xb0, 0x05, 0x00, 0x00, 0x01, 0x00, 0x00, 0x00, 0xd0, 0x05, 0x00, 0x00, 0x01, 0x00, 0x00, 0x00
        /* <DEDUP_REMOVED lines=35> */
        /*033c*/ 	.byte	0x40, 0x61, 0x00, 0x00


	//----- nvinfo : EIATTR_MERCURY_ISA_VERSION
	.align		4
.L_37:
        /*0340*/ 	.byte	0x03, 0x5f
        /*0342*/ 	.short	0x0101


	//----- nvinfo : EIATTR_EXIT_INSTR_OFFSETS
	.align		4
        /*0344*/ 	.byte	0x04, 0x1c
        /*0346*/ 	.short	(.L_39 - .L_38)


	//   ....[0]....
.L_38:
        /*0348*/ 	.word	0x00007050


	//   ....[1]....
        /*034c*/ 	.word	0x00007080


	//----- nvinfo : EIATTR_REQNTID
	.align		4
.L_39:
        /*0350*/ 	.byte	0x04, 0x10
        /*0352*/ 	.short	(.L_41 - .L_40)
.L_40:
        /*0354*/ 	.word	0x00000200
        /*0358*/ 	.word	0x00000001
        /*035c*/ 	.word	0x00000001


	//----- nvinfo : EIATTR_CBANK_PARAM_SIZE
	.align		4
.L_41:
        /*0360*/ 	.byte	0x03, 0x19
        /*0362*/ 	.short	0x0050


	//----- nvinfo : EIATTR_PARAM_CBANK
	.align		4
        /*0364*/ 	.byte	0x04, 0x0a
        /*0366*/ 	.short	(.L_43 - .L_42)
	.align		4
.L_42:
        /*0368*/ 	.word	index@(.nv.constant0.matmul_kernel)
        /*036c*/ 	.short	0x0210
        /*036e*/ 	.short	0x0050


	//----- nvinfo : EIATTR_SW_WAR
	.align		4
.L_43:
        /*0370*/ 	.byte	0x04, 0x36
        /*0372*/ 	.short	(.L_45 - .L_44)
.L_44:
        /*0374*/ 	.word	0x00000008
.L_45:


//--------------------- .nv.callgraph             --------------------------
	.section	.nv.callgraph,"",@"SHT_CUDA_CALLGRAPH"
	.align	4
	.sectionentsize	8
	.align		4
        /*0000*/ 	.word	0x00000000
	.align		4
        /*0004*/ 	.word	0xffffffff
	.align		4
        /*0008*/ 	.word	0x00000000
	.align		4
        /*000c*/ 	.word	0xfffffffe
	.align		4
        /*0010*/ 	.word	0x00000000
	.align		4
        /*0014*/ 	.word	0xfffffffd
	.align		4
        /*0018*/ 	.word	0x00000000
	.align		4
        /*001c*/ 	.word	0xfffffffc


//--------------------- .text.matmul_kernel       --------------------------
	.section	.text.matmul_kernel,"ax",@progbits
	.align	128
        .global         matmul_kernel
        .type           matmul_kernel,@function
        .size           matmul_kernel,(.L_x_3 - matmul_kernel)
        .other          matmul_kernel,@"STO_CUDA_ENTRY STV_DEFAULT"
matmul_kernel:
.text.matmul_kernel:
[----:B------:R-:W0:Y:S08]  /*0000*/  LDC R1, c[0x0][0x28] ;  /* 0x00000a00ff017b82 */ /* 0x000e300000000800 */
[----:B------:R-:W1:Y:S01]  /*0010*/  LDC.64 R12, c[0x0][0x228] ;  /* 0x00008a00ff0c7b82 */ /* 0x000e620000000a00 */
[----:B------:R-:W2:Y:S01]  /*0020*/  S2R R5, SR_CTAID.X ;  /* 0x0000000000057919 */ /* 0x000ea20000002500 */
[----:B0-----:R-:W-:Y:S01]  /*0030*/  VIADD R1, R1, 0xffffff78 ;  /* 0xffffff7801017836 */ /* 0x001fe20000000000 */
[----:B------:R-:W-:Y:S01]  /*0040*/  UMOV UR12, 0x400 ;  /* 0x00000400000c7882 */ /* 0x000fe20000000000 */
[----:B------:R-:W-:Y:S01]  /*0050*/  ULDC.64 UR14, c[0x0][0x208] ;  /* 0x00008200000e7ab9 */ /* 0x000fe20000000a00 */
[----:B------:R-:W0:Y:S01]  /*0060*/  S2R R92, SR_TID.X ;  /* 0x00000000005c7919 */ /* 0x000e220000002100 */
[----:B------:R-:W-:-:S02]  /*0070*/  CS2R R28, SRZ ;  /* 0x00000000001c7805 */ /* 0x000fc4000001ff00 */
[----:B------:R-:W-:Y:S01]  /*0080*/  CS2R R30, SRZ ;  /* 0x00000000001e7805 */ /* 0x000fe2000001ff00 */
[----:B------:R-:W3:Y:S01]  /*0090*/  S2UR UR4, SR_CgaCtaId ;  /* 0x00000000000479c3 */ /* 0x000ee20000008800 */
[----:B------:R-:W-:Y:S02]  /*00a0*/  CS2R R32, SRZ ;  /* 0x0000000000207805 */ /* 0x000fe4000001ff00 */
[----:B------:R-:W-:Y:S02]  /*00b0*/  CS2R R34, SRZ ;  /* 0x0000000000227805 */ /* 0x000fe4000001ff00 */
[----:B------:R-:W-:Y:S02]  /*00c0*/  CS2R R40, SRZ ;  /* 0x0000000000287805 */ /* 0x000fe4000001ff00 */
[----:B------:R-:W-:Y:S02]  /*00d0*/  CS2R R42, SRZ ;  /* 0x00000000002a7805 */ /* 0x000fe4000001ff00 */
[----:B------:R-:W-:-:S02]  /*00e0*/  CS2R R48, SRZ ;  /* 0x0000000000307805 */ /* 0x000fc4000001ff00 */
[----:B------:R-:W-:Y:S01]  /*00f0*/  CS2R R50, SRZ ;  /* 0x0000000000327805 */ /* 0x000fe2000001ff00 */
[----:B-1----:R-:W-:-:S05]  /*0100*/  VIADD R0, R13, 0x3f ;  /* 0x0000003f0d007836 */ /* 0x002fca0000000000 */
[----:B------:R-:W-:Y:S01]  /*0110*/  SHF.R.S32.HI R3, RZ, 0x1f, R0 ;  /* 0x0000001fff037819 */ /* 0x000fe20000011400 */
[----:B---3--:R-:W-:-:S03]  /*0120*/  ULEA UR12, UR4, UR12, 0x18 ;  /* 0x0000000c040c7291 */ /* 0x008fc6000f8ec03f */
[----:B------:R-:W-:Y:S02]  /*0130*/  LEA.HI R3, R3, R0, RZ, 0x6 ;  /* 0x0000000003037211 */ /* 0x000fe400078f30ff */
[----:B--2---:R-:W-:Y:S02]  /*0140*/  IABS R8, R5 ;  /* 0x0000000500087213 */ /* 0x004fe40000000000 */
[----:B------:R-:W-:-:S05]  /*0150*/  SHF.R.S32.HI R3, RZ, 0x6, R3 ;  /* 0x00000006ff037819 */ /* 0x000fca0000011403 */
[----:B------:R-:W-:-:S05]  /*0160*/  IMAD.SHL.U32 R4, R3, 0x8, RZ ;  /* 0x0000000803047824 */ /* 0x000fca00078e00ff */
[-C--:B------:R-:W-:Y:S02]  /*0170*/  IABS R7, R4.reuse ;  /* 0x0000000400077213 */ /* 0x080fe40000000000 */
[----:B------:R-:W-:Y:S02]  /*0180*/  IABS R10, R4 ;  /* 0x00000004000a7213 */ /* 0x000fe40000000000 */
[----:B------:R-:W1:Y:S08]  /*0190*/  I2F.RP R0, R7 ;  /* 0x0000000700007306 */ /* 0x000e700000209400 */
[----:B-1----:R-:W1:Y:S02]  /*01a0*/  MUFU.RCP R0, R0 ;  /* 0x0000000000007308 */ /* 0x002e640000001000 */
[----:B-1----:R-:W-:-:S02]  /*01b0*/  VIADD R2, R0, 0xffffffe ;  /* 0x0ffffffe00027836 */ /* 0x002fc40000000000 */
[----:B------:R-:W-:-:S04]  /*01c0*/  IMAD.MOV R0, RZ, RZ, -R10 ;  /* 0x000000ffff007224 */ /* 0x000fc800078e0a0a */
[----:B------:R1:W2:Y:S02]  /*01d0*/  F2I.FTZ.U32.TRUNC.NTZ R3, R2 ;  /* 0x0000000200037305 */ /* 0x0002a4000021f000 */
[----:B-1----:R-:W-:Y:S02]  /*01e0*/  IMAD.MOV.U32 R2, RZ, RZ, RZ ;  /* 0x000000ffff027224 */ /* 0x002fe400078e00ff */
[----:B--2---:R-:W-:-:S04]  /*01f0*/  IMAD.MOV R6, RZ, RZ, -R3 ;  /* 0x000000ffff067224 */ /* 0x004fc800078e0a03 */
[----:B------:R-:W-:Y:S02]  /*0200*/  IMAD R9, R6, R7, RZ ;  /* 0x0000000706097224 */ /* 0x000fe400078e02ff */
[----:B------:R-:W-:Y:S02]  /*0210*/  IMAD.MOV.U32 R6, RZ, RZ, R8 ;  /* 0x000000ffff067224 */ /* 0x000fe400078e0008 */
[----:B------:R-:W-:-:S06]  /*0220*/  IMAD.HI.U32 R3, R3, R9, R2 ;  /* 0x0000000903037227 */ /* 0x000fcc00078e0002 */
[----:B------:R-:W-:-:S04]  /*0230*/  IMAD.HI.U32 R3, R3, R6, RZ ;  /* 0x0000000603037227 */ /* 0x000fc800078e00ff */
[----:B------:R-:W-:-:S05]  /*0240*/  IMAD R0, R3, R0, R6 ;  /* 0x0000000003007224 */ /* 0x000fca00078e0206 */
[----:B------:R-:W-:-:S13]  /*0250*/  ISETP.GT.U32.AND P1, PT, R7, R0, PT ;  /* 0x000000000700720c */ /* 0x000fda0003f24070 */
[----:B------:R-:W-:Y:S02]  /*0260*/  @!P1 IMAD.IADD R0, R0, 0x1, -R7 ;  /* 0x0000000100009824 */ /* 0x000fe400078e0a07 */
[----:B------:R-:W-:Y:S01]  /*0270*/  @!P1 VIADD R3, R3, 0x1 ;  /* 0x0000000103039836 */ /* 0x000fe20000000000 */
[----:B------:R-:W-:Y:S02]  /*0280*/  ISETP.NE.AND P1, PT, R4, RZ, PT ;  /* 0x000000ff0400720c */ /* 0x000fe40003f25270 */
[----:B------:R-:W-:Y:S02]  /*0290*/  ISETP.GE.U32.AND P0, PT, R0, R7, PT ;  /* 0x000000070000720c */ /* 0x000fe40003f06070 */
[----:B------:R-:W-:-:S04]  /*02a0*/  LOP3.LUT R0, R5, R4, RZ, 0x3c, !PT ;  /* 0x0000000405007212 */ /* 0x000fc800078e3cff */
[----:B------:R-:W-:Y:S01]  /*02b0*/  ISETP.GE.AND P2, PT, R0, RZ, PT ;  /* 0x000000ff0000720c */ /* 0x000fe20003f46270 */
[----:B------:R-:W-:-:S06]  /*02c0*/  VIADD R0, R12, 0xff ;  /* 0x000000ff0c007836 */ /* 0x000fcc0000000000 */
[----:B------:R-:W-:-:S04]  /*02d0*/  @P0 VIADD R3, R3, 0x1 ;  /* 0x0000000103030836 */ /* 0x000fc80000000000 */
[----:B------:R-:W-:Y:S01]  /*02e0*/  IMAD.MOV.U32 R2, RZ, RZ, R3 ;  /* 0x000000ffff027224 */ /* 0x000fe200078e0003 */
[----:B------:R-:W-:-:S03]  /*02f0*/  SHF.R.S32.HI R3, RZ, 0x1f, R0 ;  /* 0x0000001fff037819 */ /* 0x000fc60000011400 */
[----:B------:R-:W-:Y:S01]  /*0300*/  @!P2 IMAD.MOV R2, RZ, RZ, -R2 ;  /* 0x000000ffff02a224 */ /* 0x000fe200078e0a02 */
[----:B------:R-:W-:Y:S02]  /*0310*/  @!P1 LOP3.LUT R2, RZ, R4, RZ, 0x33, !PT ;  /* 0x00000004ff029212 */ /* 0x000fe400078e33ff */
[----:B------:R-:W-:-:S03]  /*0320*/  LEA.HI R3, R3, R0, RZ, 0x8 ;  /* 0x0000000003037211 */ /* 0x000fc600078f40ff */
[----:B------:R-:W-:Y:S02]  /*0330*/  IMAD.SHL.U32 R6, R2, 0x8, RZ ;  /* 0x0000000802067824 */ /* 0x000fe400078e00ff */
[----:B------:R-:W-:-:S03]  /*0340*/  IMAD.MOV R2, RZ, RZ, -R2 ;  /* 0x000000ffff027224 */ /* 0x000fc600078e0a02 */
[----:B------:R-:W-:Y:S01]  /*0350*/  LEA.HI.SX32 R3, R3, -R6, 0x18 ;  /* 0x8000000603037211 */ /* 0x000fe200078fc2ff */
[----:B------:R-:W-:-:S03]  /*0360*/  IMAD R8, R4, R2, R5 ;  /* 0x0000000204087224 */ /* 0x000fc600078e0205 */
[----:B------:R-:W-:-:S04]  /*0370*/  VIMNMX R11, R3, 0x8, PT ;  /* 0x00000008030b7848 */ /* 0x000fc80003fe0100 */
[-C--:B------:R-:W-:Y:S02]  /*0380*/  IABS R7, R11.reuse ;  /* 0x0000000b00077213 */ /* 0x080fe40000000000 */
[----:B------:R-:W-:Y:S02]  /*0390*/  IABS R4, R11 ;  /* 0x0000000b00047213 */ /* 0x000fe40000000000 */
[----:B------:R-:W1:Y:S08]  /*03a0*/  I2F.RP R0, R7 ;  /* 0x0000000700007306 */ /* 0x000e700000209400 */
[----:B-1----:R-:W1:Y:S02]  /*03b0*/  MUFU.RCP R0, R0 ;  /* 0x0000000000007308 */ /* 0x002e640000001000 */
[----:B-1----:R-:W-:-:S02]  /*03c0*/  VIADD R3, R0, 0xffffffe ;  /* 0x0ffffffe00037836 */ /* 0x002fc40000000000 */
[----:B------:R-:W-:Y:S02]  /*03d0*/  IMAD.MOV R0, RZ, RZ, -R4 ;  /* 0x000000ffff007224 */ /* 0x000fe400078e0a04 */
[----:B------:R-:W1:Y:S02]  /*03e0*/  LDC R4, c[0x0][0x230] ;  /* 0x00008c00ff047b82 */ /* 0x000e640000000800 */
[----:B------:R-:W2:Y:S02]  /*03f0*/  F2I.FTZ.U32.TRUNC.NTZ R3, R3 ;  /* 0x0000000300037305 */ /* 0x000ea4000021f000 */
[----:B--2---:R-:W-:-:S04]  /*0400*/  IMAD.MOV R9, RZ, RZ, -R3 ;  /* 0x000000ffff097224 */ /* 0x004fc800078e0a03 */
[----:B------:R-:W-:Y:S01]  /*0410*/  IMAD.MOV.U32 R2, RZ, RZ, R9 ;  /* 0x000000ffff027224 */ /* 0x000fe200078e0009 */
[----:B------:R-:W-:-:S03]  /*0420*/  IABS R9, R8 ;  /* 0x0000000800097213 */ /* 0x000fc60000000000 */
[----:B------:R-:W-:Y:S02]  /*0430*/  IMAD R5, R2, R7, RZ ;  /* 0x0000000702057224 */ /* 0x000fe400078e02ff */
[----:B------:R-:W-:-:S04]  /*0440*/  IMAD.MOV.U32 R2, RZ, RZ, RZ ;  /* 0x000000ffff027224 */ /* 0x000fc800078e00ff */
[----:B------:R-:W-:Y:S01]  /*0450*/  IMAD.HI.U32 R2, R3, R5, R2 ;  /* 0x0000000503027227 */ /* 0x000fe200078e0002 */
[----:B0-----:R-:W-:-:S05]  /*0460*/  LOP3.LUT R3, R92, 0xff, RZ, 0xc0, !PT ;  /* 0x000000ff5c037812 */ /* 0x001fca00078ec0ff */
[----:B------:R-:W-:-:S04]  /*0470*/  IMAD.HI.U32 R2, R2, R9, RZ ;  /* 0x0000000902027227 */ /* 0x000fc800078e00ff */
[----:B------:R-:W-:-:S05]  /*0480*/  IMAD R0, R2, R0, R9 ;  /* 0x0000000002007224 */ /* 0x000fca00078e0209 */
[----:B------:R-:W-:-:S13]  /*0490*/  ISETP.GT.U32.AND P1, PT, R7, R0, PT ;  /* 0x000000000700720c */ /* 0x000fda0003f24070 */
[----:B------:R-:W-:Y:S02]  /*04a0*/  @!P1 IMAD.IADD R0, R0, 0x1, -R7 ;  /* 0x0000000100009824 */ /* 0x000fe400078e0a07 */
[----:B------:R-:W-:Y:S01]  /*04b0*/  @!P1 VIADD R2, R2, 0x1 ;  /* 0x0000000102029836 */ /* 0x000fe20000000000 */
[----:B------:R-:W-:Y:S02]  /*04c0*/  ISETP.NE.AND P1, PT, R11, RZ, PT ;  /* 0x000000ff0b00720c */ /* 0x000fe40003f25270 */
[----:B------:R-:W-:Y:S02]  /*04d0*/  ISETP.GE.U32.AND P0, PT, R0, R7, PT ;  /* 0x000000070000720c */ /* 0x000fe40003f06070 */
[----:B------:R-:W-:Y:S02]  /*04e0*/  LOP3.LUT R0, R8, R11, RZ, 0x3c, !PT ;  /* 0x0000000b08007212 */ /* 0x000fe400078e3cff */
[----:B------:R-:W-:Y:S02]  /*04f0*/  SHF.R.U32.HI R7, RZ, 0x8, R92 ;  /* 0x00000008ff077819 */ /* 0x000fe4000001165c */
[----:B------:R-:W-:-:S02]  /*0500*/  ISETP.GE.AND P2, PT, R0, RZ, PT ;  /* 0x000000ff0000720c */ /* 0x000fc40003f46270 */
[----:B------:R-:W-:-:S05]  /*0510*/  SGXT.U32 R7, R7, 0x1 ;  /* 0x000000010707781a */ /* 0x000fca0000000000 */
[----:B------:R-:W-:-:S06]  /*0520*/  @P0 VIADD R2, R2, 0x1 ;  /* 0x0000000102020836 */ /* 0x000fcc0000000000 */
[----:B------:R-:W-:Y:S01]  /*0530*/  @!P2 IMAD.MOV R2, RZ, RZ, -R2 ;  /* 0x000000ffff02a224 */ /* 0x000fe200078e0a02 */
[----:B------:R-:W-:-:S05]  /*0540*/  @!P1 LOP3.LUT R2, RZ, R11, RZ, 0x33, !PT ;  /* 0x0000000bff029212 */ /* 0x000fca00078e33ff */
[----:B------:R-:W-:Y:S02]  /*0550*/  IMAD.MOV R0, RZ, RZ, -R2 ;  /* 0x000000ffff007224 */ /* 0x000fe400078e0a02 */
[----:B------:R-:W-:Y:S02]  /*0560*/  IMAD.SHL.U32 R15, R2, 0x40, RZ ;  /* 0x00000040020f7824 */ /* 0x000fe400078e00ff */
[----:B------:R-:W-:-:S04]  /*0570*/  IMAD R0, R11, R0, R8 ;  /* 0x000000000b007224 */ /* 0x000fc800078e0208 */
[----:B------:R-:W-:-:S04]  /*0580*/  IMAD.IADD R0, R6, 0x1, R0 ;  /* 0x0000000106007824 */ /* 0x000fc800078e0200 */
[----:B------:R-:W-:Y:S02]  /*0590*/  IMAD R56, R0, 0x100, R3 ;  /* 0x0000010000387824 */ /* 0x000fe400078e0203 */
[----:B-1----:R-:W-:-:S03]  /*05a0*/  VIADD R0, R4, 0x7f ;  /* 0x0000007f04007836 */ /* 0x002fc60000000000 */
[----:B------:R0:W-:Y:S02]  /*05b0*/  STL [R1+0x60], R56 ;  /* 0x0000603801007387 */ /* 0x0001e40000100800 */
[----:B------:R-:W-:Y:S02]  /*05c0*/  ISETP.GE.AND P0, PT, R0, 0x80, PT ;  /* 0x000000800000780c */ /* 0x000fe40003f06270 */
[----:B------:R0:W-:Y:S11]  /*05d0*/  STL [R1+0x5c], R15 ;  /* 0x00005c0f01007387 */ /* 0x0001f60000100800 */
[----:B0-----:R-:W-:Y:S05]  /*05e0*/  @!P0 BRA `(.L_x_0) ;  /* 0x0000005800c88947 */ /* 0x001fea0003800000 */
[----:B------:R-:W-:Y:S01]  /*05f0*/  IABS R23, R12 ;  /* 0x0000000c00177213 */ /* 0x000fe20000000000 */
[----:B------:R-:W-:Y:S01]  /*0600*/  ULDC UR4, c[0x0][0x234] ;  /* 0x00008d0000047ab9 */ /* 0x000fe20000000800 */
[----:B------:R-:W-:Y:S01]  /*0610*/  IABS R2, R13 ;  /* 0x0000000d00027213 */ /* 0x000fe20000000000 */
[----:B------:R-:W-:Y:S01]  /*0620*/  ULDC.64 UR6, c[0x0][0x210] ;  /* 0x0000840000067ab9 */ /* 0x000fe20000000a00 */
[----:B------:R-:W0:Y:S01]  /*0630*/  I2F.RP R6, R23 ;  /* 0x0000001700067306 */ /* 0x000e220000209400 */
[----:B------:R-:W-:Y:S01]  /*0640*/  SHF.R.U32.HI R3, RZ, 0x7, R92 ;  /* 0x00000007ff037819 */ /* 0x000fe2000001165c */
[----:B------:R-:W-:Y:S01]  /*0650*/  UIADD3 UR5, UR12, 0x10000, URZ ;  /* 0x000100000c057890 */ /* 0x000fe2000fffe03f */
[----:B------:R-:W-:Y:S02]  /*0660*/  ISETP.NE.AND P6, PT, R12, RZ, PT ;  /* 0x000000ff0c00720c */ /* 0x000fe40003fc5270 */
[----:B------:R-:W-:Y:S02]  /*0670*/  CS2R R40, SRZ ;  /* 0x0000000000287805 */ /* 0x000fe4000001ff00 */
[----:B------:R-:W-:Y:S01]  /*0680*/  SGXT.U32 R3, R3, 0x2 ;  /* 0x000000020303781a */ /* 0x000fe20000000000 */
[----:B------:R-:W-:Y:S01]  /*0690*/  USHF.R.U32.HI UR5, URZ, 0x4, UR5 ;  /* 0x000000043f057899 */ /* 0x000fe20008011605 */
[----:B------:R-:W-:Y:S01]  /*06a0*/  LOP3.LUT R90, R7, 0x2, RZ, 0xfc, !PT ;  /* 0x00000002075a7812 */ /* 0x000fe200078efcff */
[----:B------:R-:W1:Y:S01]  /*06b0*/  I2F.RP R10, R2 ;  /* 0x00000002000a7306 */ /* 0x000e620000209400 */
[----:B------:R-:W-:Y:S01]  /*06c0*/  LOP3.LUT R3, R15, R3, RZ, 0xfc, !PT ;  /* 0x000000030f037212 */ /* 0x000fe200078efcff */
[----:B------:R-:W-:Y:S01]  /*06d0*/  USGXT.U32 UR18, UR5, 0xe ;  /* 0x0000000e0512789a */ /* 0x000fe20008000000 */
[----:B------:R-:W-:-:S02]  /*06e0*/  LOP3.LUT R88, R7, 0x4, RZ, 0xfc, !PT ;  /* 0x0000000407587812 */ /* 0x000fc400078efcff */
[----:B------:R-:W-:Y:S02]  /*06f0*/  CS2R R42, SRZ ;  /* 0x00000000002a7805 */ /* 0x000fe4000001ff00 */
[C---:B------:R-:W-:Y:S01]  /*0700*/  LOP3.LUT R20, R3.reuse, 0x2c, RZ, 0xfc, !PT ;  /* 0x0000002c03147812 */ /* 0x040fe200078efcff */
[----:B------:R-:W-:Y:S01]  /*0710*/  ULDC UR13, c[0x0][0x230] ;  /* 0x00008c00000d7ab9 */ /* 0x000fe20000000800 */
[C---:B------:R-:W-:Y:S01]  /*0720*/  LOP3.LUT R22, R3.reuse, 0x28, RZ, 0xfc, !PT ;  /* 0x0000002803167812 */ /* 0x040fe200078efcff */
[----:B0-----:R-:W0:Y:S01]  /*0730*/  MUFU.RCP R6, R6 ;  /* 0x0000000600067308 */ /* 0x001e220000001000 */
[----:B------:R-:W-:Y:S02]  /*0740*/  IABS R19, R20 ;  /* 0x0000001400137213 */ /* 0x000fe40000000000 */
[----:B------:R-:W-:Y:S02]  /*0750*/  LOP3.LUT R24, R3, 0x24, RZ, 0xfc, !PT ;  /* 0x0000002403187812 */ /* 0x000fe400078efcff */
[----:B------:R-:W-:-:S02]  /*0760*/  IABS R21, R22 ;  /* 0x0000001600157213 */ /* 0x000fc40000000000 */
[----:B------:R-:W-:Y:S01]  /*0770*/  IABS R25, R24 ;  /* 0x0000001800197213 */ /* 0x000fe20000000000 */
[----:B-1----:R-:W1:Y:S01]  /*0780*/  MUFU.RCP R10, R10 ;  /* 0x0000000a000a7308 */ /* 0x002e620000001000 */
[C---:B------:R-:W-:Y:S02]  /*0790*/  LOP3.LUT R26, R3.reuse, 0x18, RZ, 0xfc, !PT ;  /* 0x00000018031a7812 */ /* 0x040fe400078efcff */
[C---:B------:R-:W-:Y:S02]  /*07a0*/  LOP3.LUT R28, R3.reuse, 0x14, RZ, 0xfc, !PT ;  /* 0x00000014031c7812 */ /* 0x040fe400078efcff */
[----:B------:R-:W-:Y:S02]  /*07b0*/  IABS R27, R26 ;  /* 0x0000001a001b7213 */ /* 0x000fe40000000000 */
[C---:B------:R-:W-:Y:S01]  /*07c0*/  LOP3.LUT R32, R3.reuse, 0xc, RZ, 0xfc, !PT ;  /* 0x0000000c03207812 */ /* 0x040fe200078efcff */
[----:B0-----:R-:W-:Y:S01]  /*07d0*/  VIADD R4, R6, 0xffffffe ;  /* 0x0ffffffe06047836 */ /* 0x001fe20000000000 */
[----:B------:R-:W-:-:S02]  /*07e0*/  LOP3.LUT R6, R3, 0x3c, RZ, 0xfc, !PT ;  /* 0x0000003c03067812 */ /* 0x000fc400078efcff */
[----:B------:R-:W-:Y:S01]  /*07f0*/  IABS R29, R28 ;  /* 0x0000001c001d7213 */ /* 0x000fe20000000000 */
[----:B------:R0:W2:Y:S01]  /*0800*/  F2I.FTZ.U32.TRUNC.NTZ R5, R4 ;  /* 0x0000000400057305 */ /* 0x0000a2000021f000 */
[----:B------:R-:W-:Y:S02]  /*0810*/  ISETP.GE.AND P2, PT, R6, RZ, PT ;  /* 0x000000ff0600720c */ /* 0x000fe40003f46270 */
[C---:B------:R-:W-:Y:S01]  /*0820*/  LOP3.LUT R30, R3.reuse, 0x10, RZ, 0xfc, !PT ;  /* 0x00000010031e7812 */ /* 0x040fe200078efcff */
[----:B-1----:R-:W-:Y:S01]  /*0830*/  VIADD R8, R10, 0xffffffe ;  /* 0x0ffffffe0a087836 */ /* 0x002fe20000000000 */
[----:B------:R-:W-:Y:S02]  /*0840*/  IABS R33, R32 ;  /* 0x0000002000217213 */ /* 0x000fe40000000000 */
[----:B------:R-:W-:Y:S01]  /*0850*/  IABS R31, R30 ;  /* 0x0000001e001f7213 */ /* 0x000fe20000000000 */
[----:B------:R1:W3:Y:S01]  /*0860*/  F2I.FTZ.U32.TRUNC.NTZ R9, R8 ;  /* 0x0000000800097305 */ /* 0x0002e2000021f000 */
[----:B0-----:R-:W-:Y:S01]  /*0870*/  IMAD.MOV.U32 R4, RZ, RZ, RZ ;  /* 0x000000ffff047224 */ /* 0x001fe200078e00ff */
[----:B------:R-:W-:-:S02]  /*0880*/  LOP3.LUT R34, R3, 0x8, RZ, 0xfc, !PT ;  /* 0x0000000803227812 */ /* 0x000fc400078efcff */
[C---:B------:R-:W-:Y:S02]  /*0890*/  LOP3.LUT R36, R3.reuse, 0x4, RZ, 0xfc, !PT ;  /* 0x0000000403247812 */ /* 0x040fe400078efcff */
[----:B------:R-:W-:Y:S01]  /*08a0*/  IABS R35, R34 ;  /* 0x0000002200237213 */ /* 0x000fe20000000000 */
[--C-:B--2---:R-:W-:Y:S01]  /*08b0*/  IMAD.MOV R14, RZ, RZ, -R5.reuse ;  /* 0x000000ffff0e7224 */ /* 0x104fe200078e0a05 */
[----:B------:R-:W-:Y:S01]  /*08c0*/  IABS R37, R36 ;  /* 0x0000002400257213 */ /* 0x000fe20000000000 */
[----:B-1----:R-:W-:Y:S01]  /*08d0*/  IMAD.MOV.U32 R8, RZ, RZ, RZ ;  /* 0x000000ffff087224 */ /* 0x002fe200078e00ff */
[----:B------:R-:W-:Y:S01]  /*08e0*/  IABS R39, R3 ;  /* 0x0000000300277213 */ /* 0x000fe20000000000 */
[----:B------:R-:W-:Y:S01]  /*08f0*/  IMAD R11, R14, R23, RZ ;  /* 0x000000170e0b7224 */ /* 0x000fe200078e02ff */
[----:B------:R-:W-:Y:S02]  /*0900*/  LOP3.LUT R14, R3, 0x38, RZ, 0xfc, !PT ;  /* 0x00000038030e7812 */ /* 0x000fe400078efcff */
[----:B------:R-:W-:Y:S01]  /*0910*/  LOP3.LUT R86, R7, 0x6, RZ, 0xfc, !PT ;  /* 0x0000000607567812 */ /* 0x000fe200078efcff */
[----:B------:R-:W-:Y:S01]  /*0920*/  IMAD.HI.U32 R4, R5, R11, R4 ;  /* 0x0000000b05047227 */ /* 0x000fe200078e0004 */
[----:B------:R-:W-:-:S02]  /*0930*/  IABS R11, R56 ;  /* 0x00000038000b7213 */ /* 0x000fc40000000000 */
[----:B------:R-:W-:Y:S01]  /*0940*/  IABS R17, R14 ;  /* 0x0000000e00117213 */ /* 0x000fe20000000000 */
[----:B---3--:R-:W-:Y:S01]  /*0950*/  IMAD.MOV R15, RZ, RZ, -R9 ;  /* 0x000000ffff0f7224 */ /* 0x008fe200078e0a09 */
[----:B------:R-:W-:Y:S01]  /*0960*/  ISETP.GE.AND P4, PT, R14, RZ, PT ;  /* 0x000000ff0e00720c */ /* 0x000fe20003f86270 */
[----:B------:R-:W-:Y:S01]  /*0970*/  IMAD.HI.U32 R4, R4, R11, RZ ;  /* 0x0000000b04047227 */ /* 0x000fe200078e00ff */
[C---:B------:R-:W-:Y:S02]  /*0980*/  LOP3.LUT R84, R7.reuse, 0x8, RZ, 0xfc, !PT ;  /* 0x0000000807547812 */ /* 0x040fe400078efcff */
[C---:B------:R-:W-:Y:S01]  /*0990*/  LOP3.LUT R82, R7.reuse, 0xa, RZ, 0xfc, !PT ;  /* 0x0000000a07527812 */ /* 0x040fe200078efcff */
[----:B------:R-:W-:Y:S01]  /*09a0*/  IMAD.MOV R4, RZ, RZ, -R4 ;  /* 0x000000ffff047224 */ /* 0x000fe200078e0a04 */
[----:B------:R-:W-:Y:S01]  /*09b0*/  LOP3.LUT R80, R7, 0xc, RZ, 0xfc, !PT ;  /* 0x0000000c07507812 */ /* 0x000fe200078efcff */
[----:B------:R-:W-:Y:S01]  /*09c0*/  IMAD R5, R15, R2, RZ ;  /* 0x000000020f057224 */ /* 0x000fe200078e02ff */
[----:B------:R-:W-:Y:S01]  /*09d0*/  IABS R15, R6 ;  /* 0x00000006000f7213 */ /* 0x000fe20000000000 */
[----:B------:R-:W-:Y:S01]  /*09e0*/  IMAD R4, R23, R4, R11 ;  /* 0x0000000417047224 */ /* 0x000fe200078e020b */
[----:B------:R-:W-:Y:S01]  /*09f0*/  LOP3.LUT R6, R3, 0x34, RZ, 0xfc, !PT ;  /* 0x0000003403067812 */ /* 0x000fe200078efcff */
[----:B------:R-:W-:Y:S01]  /*0a00*/  IMAD.HI.U32 R8, R9, R5, R8 ;  /* 0x0000000509087227 */ /* 0x000fe200078e0008 */
[----:B------:R-:W-:-:S02]  /*0a10*/  SHF.R.S32.HI R5, RZ, 0x1f, R0 ;  /* 0x0000001fff057819 */ /* 0x000fc40000011400 */
[----:B------:R-:W-:Y:S02]  /*0a20*/  ISETP.GT.U32.AND P0, PT, R23, R4, PT ;  /* 0x000000041700720c */ /* 0x000fe40003f04070 */
[----:B------:R-:W-:Y:S01]  /*0a30*/  LEA.HI R0, R5, R0, RZ, 0x7 ;  /* 0x0000000005007211 */ /* 0x000fe200078f38ff */
[----:B------:R-:W-:Y:S01]  /*0a40*/  IMAD.HI.U32 R9, R8, R15, RZ ;  /* 0x0000000f08097227 */ /* 0x000fe200078e00ff */
[----:B------:R-:W-:Y:S02]  /*0a50*/  ISETP.GE.AND P5, PT, R6, RZ, PT ;  /* 0x000000ff0600720c */ /* 0x000fe40003fa6270 */
[C---:B------:R-:W-:Y:S01]  /*0a60*/  LOP3.LUT R78, R7.reuse, 0xe, RZ, 0xfc, !PT ;  /* 0x0000000e074e7812 */ /* 0x040fe200078efcff */
[----:B------:R-:W-:Y:S01]  /*0a70*/  IMAD.HI.U32 R10, R8, R17, RZ ;  /* 0x00000011080a7227 */ /* 0x000fe200078e00ff */
[C---:B------:R-:W-:Y:S02]  /*0a80*/  LOP3.LUT R76, R7.reuse, 0x10, RZ, 0xfc, !PT ;  /* 0x00000010074c7812 */ /* 0x040fe400078efcff */
[C---:B------:R-:W-:Y:S01]  /*0a90*/  LOP3.LUT R74, R7.reuse, 0x12, RZ, 0xfc, !PT ;  /* 0x00000012074a7812 */ /* 0x040fe200078efcff */
[----:B------:R-:W-:Y:S01]  /*0aa0*/  IMAD.MOV R9, RZ, RZ, -R9 ;  /* 0x000000ffff097224 */ /* 0x000fe200078e0a09 */
[C---:B------:R-:W-:Y:S01]  /*0ab0*/  LOP3.LUT R72, R7.reuse, 0x14, RZ, 0xfc, !PT ;  /* 0x0000001407487812 */ /* 0x040fe200078efcff */
[----:B------:R-:W-:Y:S01]  /*0ac0*/  @!P0 IMAD.IADD R4, R4, 0x1, -R23 ;  /* 0x0000000104048824 */ /* 0x000fe200078e0a17 */
[----:B------:R-:W-:Y:S01]  /*0ad0*/  ISETP.GE.AND P0, PT, R56, RZ, PT ;  /* 0x000000ff3800720c */ /* 0x000fe20003f06270 */
[----:B------:R-:W-:Y:S01]  /*0ae0*/  IMAD.MOV R10, RZ, RZ, -R10 ;  /* 0x000000ffff0a7224 */ /* 0x000fe200078e0a0a */
[----:B------:R-:W-:Y:S01]  /*0af0*/  LOP3.LUT R66, R7, 0x16, RZ, 0xfc, !PT ;  /* 0x0000001607427812 */ /* 0x000fe200078efcff */
[C---:B------:R-:W-:Y:S01]  /*0b00*/  IMAD R5, R2.reuse, R9, R15 ;  /* 0x0000000902057224 */ /* 0x040fe200078e020f */
[----:B------:R-:W-:Y:S01]  /*0b10*/  ISETP.GT.U32.AND P3, PT, R23, R4, PT ;  /* 0x000000041700720c */ /* 0x000fe20003f64070 */
[----:B------:R-:W-:Y:S01]  /*0b20*/  IMAD R9, R2, R10, R17 ;  /* 0x0000000a02097224 */ /* 0x000fe200078e0211 */
[----:B------:R-:W-:Y:S01]  /*0b30*/  IABS R15, R6 ;  /* 0x00000006000f7213 */ /* 0x000fe20000000000 */
[----:B------:R-:W-:Y:S01]  /*0b40*/  IMAD.HI.U32 R11, R8, R19, RZ ;  /* 0x00000013080b7227 */ /* 0x000fe200078e00ff */
[----:B------:R-:W-:-:S02]  /*0b50*/  LOP3.LUT R10, R3, 0x30, RZ, 0xfc, !PT ;  /* 0x00000030030a7812 */ /* 0x000fc400078efcff */
[C---:B------:R-:W-:Y:S01]  /*0b60*/  LOP3.LUT R64, R7.reuse, 0x18, RZ, 0xfc, !PT ;  /* 0x0000001807407812 */ /* 0x040fe200078efcff */
[----:B------:R-:W-:Y:S01]  /*0b70*/  IMAD.HI.U32 R6, R8, R15, RZ ;  /* 0x0000000f08067227 */ /* 0x000fe200078e00ff */
[----:B------:R-:W-:Y:S02]  /*0b80*/  IABS R17, R10 ;  /* 0x0000000a00117213 */ /* 0x000fe40000000000 */
[----:B------:R-:W-:Y:S01]  /*0b90*/  ISETP.GE.AND P1, PT, R10, RZ, PT ;  /* 0x000000ff0a00720c */ /* 0x000fe20003f26270 */
[----:B------:R-:W-:Y:S01]  /*0ba0*/  IMAD.MOV R16, RZ, RZ, -R6 ;  /* 0x000000ffff107224 */ /* 0x000fe200078e0a06 */
[C---:B------:R-:W-:Y:S01]  /*0bb0*/  LOP3.LUT R60, R7.reuse, 0x1a, RZ, 0xfc, !PT ;  /* 0x0000001a073c7812 */ /* 0x040fe200078efcff */
[----:B------:R-:W-:Y:S01]  /*0bc0*/  @!P3 IMAD.IADD R4, R4, 0x1, -R23 ;  /* 0x000000010404b824 */ /* 0x000fe200078e0a17 */
[C---:B------:R-:W-:Y:S01]  /*0bd0*/  ISETP.GT.U32.AND P3, PT, R2.reuse, R5, PT ;  /* 0x000000050200720c */ /* 0x040fe20003f64070 */
[----:B------:R-:W-:Y:S01]  /*0be0*/  IMAD.MOV R18, RZ, RZ, -R11 ;  /* 0x000000ffff127224 */ /* 0x000fe200078e0a0b */
[----:B------:R-:W-:Y:S01]  /*0bf0*/  LOP3.LUT R58, R7, 0x1c, RZ, 0xfc, !PT ;  /* 0x0000001c073a7812 */ /* 0x000fe200078efcff */
[----:B------:R-:W-:Y:S01]  /*0c00*/  @!P0 IMAD.MOV R4, RZ, RZ, -R4 ;  /* 0x000000ffff048224 */ /* 0x000fe200078e0a04 */
[C---:B------:R-:W-:Y:S01]  /*0c10*/  ISETP.GT.U32.AND P0, PT, R2.reuse, R9, PT ;  /* 0x000000090200720c */ /* 0x040fe20003f04070 */
[----:B------:R-:W-:Y:S01]  /*0c20*/  IMAD R11, R2, R16, R15 ;  /* 0x00000010020b7224 */ /* 0x000fe200078e020f */
[----:B------:R-:W-:Y:S01]  /*0c30*/  @!P6 LOP3.LUT R4, RZ, R12, RZ, 0x33, !PT ;  /* 0x0000000cff04e212 */ /* 0x000fe200078e33ff */
[----:B------:R-:W-:Y:S01]  /*0c40*/  IMAD.HI.U32 R10, R8, R17, RZ ;  /* 0x00000011080a7227 */ /* 0x000fe200078e00ff */
[----:B------:R-:W-:-:S02]  /*0c50*/  LOP3.LUT R16, R3, 0x20, RZ, 0xfc, !PT ;  /* 0x0000002003107812 */ /* 0x000fc400078efcff */
[C---:B------:R-:W-:Y:S01]  /*0c60*/  LOP3.LUT R56, R7.reuse, 0x1e, RZ, 0xfc, !PT ;  /* 0x0000001e07387812 */ /* 0x040fe200078efcff */
[----:B------:R-:W-:Y:S01]  /*0c70*/  IMAD.HI.U32 R6, R8, R21, RZ ;  /* 0x0000001508067227 */ /* 0x000fe200078e00ff */
[----:B------:R-:W-:Y:S02]  /*0c80*/  IABS R23, R16 ;  /* 0x0000001000177213 */ /* 0x000fe40000000000 */
[----:B------:R-:W-:Y:S01]  /*0c90*/  LOP3.LUT R54, R7, 0x20, RZ, 0xfc, !PT ;  /* 0x0000002007367812 */ /* 0x000fe200078efcff */
[--C-:B------:R-:W-:Y:S01]  /*0ca0*/  @!P3 IMAD.IADD R5, R5, 0x1, -R2.reuse ;  /* 0x000000010505b824 */ /* 0x100fe200078e0a02 */
[----:B------:R-:W-:Y:S01]  /*0cb0*/  LOP3.LUT R48, R7, 0x26, RZ, 0xfc, !PT ;  /* 0x0000002607307812 */ /* 0x000fe200078efcff */
[----:B------:R-:W-:Y:S01]  /*0cc0*/  @!P0 IMAD.IADD R9, R9, 0x1, -R2 ;  /* 0x0000000109098824 */ /* 0x000fe200078e0a02 */
[C---:B------:R-:W-:Y:S01]  /*0cd0*/  ISETP.GT.U32.AND P0, PT, R2.reuse, R11, PT ;  /* 0x0000000b0200720c */ /* 0x040fe20003f04070 */
[----:B------:R-:W-:Y:S01]  /*0ce0*/  IMAD.MOV R10, RZ, RZ, -R10 ;  /* 0x000000ffff0a7224 */ /* 0x000fe200078e0a0a */
[----:B------:R-:W-:Y:S01]  /*0cf0*/  ISETP.GT.U32.AND P3, PT, R2, R5, PT ;  /* 0x000000050200720c */ /* 0x000fe20003f64070 */
[----:B------:R-:W-:Y:S01]  /*0d00*/  IMAD.HI.U32 R14, R8, R25, RZ ;  /* 0x00000019080e7227 */ /* 0x000fe200078e00ff */
[----:B------:R-:W-:-:S02]  /*0d10*/  ISETP.GT.U32.AND P6, PT, R2, R9, PT ;  /* 0x000000090200720c */ /* 0x000fc40003fc4070 */
[C---:B------:R-:W-:Y:S01]  /*0d20*/  LOP3.LUT R119, R7.reuse, 0x3e, RZ, 0xfc, !PT ;  /* 0x0000003e07777812 */ /* 0x040fe200078efcff */
[----:B------:R-:W-:Y:S01]  /*0d30*/  IMAD.MOV R6, RZ, RZ, -R6 ;  /* 0x000000ffff067224 */ /* 0x000fe200078e0a06 */
[C---:B------:R-:W-:Y:S01]  /*0d40*/  LOP3.LUT R115, R7.reuse, 0x42, RZ, 0xfc, !PT ;  /* 0x0000004207737812 */ /* 0x040fe200078efcff */
[C---:B------:R-:W-:Y:S01]  /*0d50*/  IMAD R15, R2.reuse, R10, R17 ;  /* 0x0000000a020f7224 */ /* 0x040fe200078e0211 */
[C---:B------:R-:W-:Y:S01]  /*0d60*/  LOP3.LUT R113, R7.reuse, 0x44, RZ, 0xfc, !PT ;  /* 0x0000004407717812 */ /* 0x040fe200078efcff */
[----:B------:R-:W-:Y:S01]  /*0d70*/  IMAD.MOV R14, RZ, RZ, -R14 ;  /* 0x000000ffff0e7224 */ /* 0x000fe200078e0a0e */
[----:B------:R-:W-:Y:S01]  /*0d80*/  LOP3.LUT R117, R7, 0x40, RZ, 0xfc, !PT ;  /* 0x0000004007757812 */ /* 0x000fe200078efcff */
[C---:B------:R-:W-:Y:S01]  /*0d90*/  IMAD R17, R2.reuse, R18, R19 ;  /* 0x0000001202117224 */ /* 0x040fe200078e0213 */
[----:B------:R-:W-:Y:S01]  /*0da0*/  LOP3.LUT R18, R3, 0x1c, RZ, 0xfc, !PT ;  /* 0x0000001c03127812 */ /* 0x000fe200078efcff */
[C---:B------:R-:W-:Y:S01]  /*0db0*/  IMAD R19, R2.reuse, R6, R21 ;  /* 0x0000000602137224 */ /* 0x040fe200078e0215 */
[----:B------:R-:W-:Y:S01]  /*0dc0*/  LOP3.LUT R109, R7, 0x48, RZ, 0xfc, !PT ;  /* 0x00000048076d7812 */ /* 0x000fe200078efcff */
[C---:B------:R-:W-:Y:S01]  /*0dd0*/  IMAD R21, R2.reuse, R14, R25 ;  /* 0x0000000e02157224 */ /* 0x040fe200078e0219 */
[----:B------:R-:W-:Y:S01]  /*0de0*/  IABS R25, R18 ;  /* 0x0000001200197213 */ /* 0x000fe20000000000 */
[--C-:B------:R-:W-:Y:S01]  /*0df0*/  @!P0 IMAD.IADD R11, R11, 0x1, -R2.reuse ;  /* 0x000000010b0b8824 */ /* 0x100fe200078e0a02 */
[C---:B------:R-:W-:Y:S01]  /*0e00*/  ISETP.GT.U32.AND P0, PT, R2.reuse, R19, PT ;  /* 0x000000130200720c */ /* 0x040fe20003f04070 */
[----:B------:R-:W-:Y:S01]  /*0e10*/  @!P3 IMAD.IADD R5, R5, 0x1, -R2 ;  /* 0x000000010505b824 */ /* 0x000fe200078e0a02 */
[----:B------:R-:W-:Y:S01]  /*0e20*/  ISETP.GT.U32.AND P3, PT, R2, R15, PT ;  /* 0x0000000f0200720c */ /* 0x000fe20003f64070 */
[----:B------:R-:W-:Y:S01]  /*0e30*/  IMAD.HI.U32 R10, R8, R25, RZ ;  /* 0x00000019080a7227 */ /* 0x000fe200078e00ff */
[----:B------:R-:W-:-:S02]  /*0e40*/  LOP3.LUT R107, R7, 0x4a, RZ, 0xfc, !PT ;  /* 0x0000004a076b7812 */ /* 0x000fc400078efcff */
[C---:B------:R-:W-:Y:S01]  /*0e50*/  LOP3.LUT R111, R7.reuse, 0x46, RZ, 0xfc, !PT ;  /* 0x00000046076f7812 */ /* 0x040fe200078efcff */
[----:B------:R-:W-:Y:S01]  /*0e60*/  IMAD.MOV R10, RZ, RZ, -R10 ;  /* 0x000000ffff0a7224 */ /* 0x000fe200078e0a0a */
[----:B------:R-:W-:Y:S01]  /*0e70*/  LOP3.LUT R103, R7, 0x4e, RZ, 0xfc, !PT ;  /* 0x0000004e07677812 */ /* 0x000fe200078efcff */
[--C-:B------:R-:W-:Y:S01]  /*0e80*/  @!P6 IMAD.IADD R9, R9, 0x1, -R2.reuse ;  /* 0x000000010909e824 */ /* 0x100fe200078e0a02 */
[C---:B------:R-:W-:Y:S01]  /*0e90*/  ISETP.GT.U32.AND P6, PT, R2.reuse, R17, PT ;  /* 0x000000110200720c */ /* 0x040fe20003fc4070 */
[----:B------:R-:W-:Y:S01]  /*0ea0*/  IMAD R25, R2, R10, R25 ;  /* 0x0000000a02197224 */ /* 0x000fe200078e0219 */
[C---:B------:R-:W-:Y:S01]  /*0eb0*/  LOP3.LUT R101, R7.reuse, 0x50, RZ, 0xfc, !PT ;  /* 0x0000005007657812 */ /* 0x040fe200078efcff */
[----:B------:R-:W-:Y:S01]  /*0ec0*/  IMAD.HI.U32 R6, R8, R23, RZ ;  /* 0x0000001708067227 */ /* 0x000fe200078e00ff */
[C---:B------:R-:W-:Y:S02]  /*0ed0*/  LOP3.LUT R105, R7.reuse, 0x4c, RZ, 0xfc, !PT ;  /* 0x0000004c07697812 */ /* 0x040fe400078efcff */
[----:B------:R-:W-:Y:S01]  /*0ee0*/  LOP3.LUT R97, R7, 0x54, RZ, 0xfc, !PT ;  /* 0x0000005407617812 */ /* 0x000fe200078efcff */
        /* <DEDUP_REMOVED lines=8> */
[C---:B------:R-:W-:Y:S01]  /*0f70*/  LOP3.LUT R65, R7.reuse, 0x5a, RZ, 0xfc, !PT ;  /* 0x0000005a07417812 */ /* 0x040fe200078efcff */
[----:B------:R-:W-:Y:S01]  /*0f80*/  IMAD.MOV R12, RZ, RZ, -R12 ;  /* 0x000000ffff0c7224 */ /* 0x000fe200078e0a0c */
[C---:B------:R-:W-:Y:S01]  /*0f90*/  LOP3.LUT R61, R7.reuse, 0x5c, RZ, 0xfc, !PT ;  /* 0x0000005c073d7812 */ /* 0x040fe200078efcff */
[C---:B------:R-:W-:Y:S01]  /*0fa0*/  IMAD R23, R2.reuse, R6, R23 ;  /* 0x0000000602177224 */ /* 0x040fe200078e0217 */
[C---:B------:R-:W-:Y:S01]  /*0fb0*/  LOP3.LUT R67, R7.reuse, 0x58, RZ, 0xfc, !PT ;  /* 0x0000005807437812 */ /* 0x040fe200078efcff */
[C---:B------:R-:W-:Y:S01]  /*0fc0*/  IMAD R27, R2.reuse, R12, R27 ;  /* 0x0000000c021b7224 */ /* 0x040fe200078e021b */
[----:B------:R-:W-:Y:S01]  /*0fd0*/  LOP3.LUT R57, R7, 0x60, RZ, 0xfc, !PT ;  /* 0x0000006007397812 */ /* 0x000fe200078efcff */
[--C-:B------:R-:W-:Y:S01]  /*0fe0*/  @!P6 IMAD.IADD R17, R17, 0x1, -R2.reuse ;  /* 0x000000011111e824 */ /* 0x100fe200078e0a02 */
[C---:B------:R-:W-:Y:S01]  /*0ff0*/  ISETP.GT.U32.AND P6, PT, R2.reuse, R23, PT ;  /* 0x000000170200720c */ /* 0x040fe20003fc4070 */
[--C-:B------:R-:W-:Y:S01]  /*1000*/  @!P0 IMAD.IADD R25, R25, 0x1, -R2.reuse ;  /* 0x0000000119198824 */ /* 0x100fe200078e0a02 */
[C---:B------:R-:W-:Y:S01]  /*1010*/  ISETP.GT.U32.AND P0, PT, R2.reuse, R15, PT ;  /* 0x0000000f0200720c */ /* 0x040fe20003f04070 */
[----:B------:R-:W-:Y:S01]  /*1020*/  @!P3 IMAD.IADD R21, R21, 0x1, -R2 ;  /* 0x000000011515b824 */ /* 0x000fe200078e0a02 */
[----:B------:R-:W-:Y:S01]  /*1030*/  ISETP.GT.U32.AND P3, PT, R2, R27, PT ;  /* 0x0000001b0200720c */ /* 0x000fe20003f64070 */
[----:B------:R-:W-:Y:S01]  /*1040*/  IMAD.HI.U32 R14, R8, R29, RZ ;  /* 0x0000001d080e7227 */ /* 0x000fe200078e00ff */
[----:B------:R-:W-:-:S02]  /*1050*/  LOP3.LUT R55, R7, 0x62, RZ, 0xfc, !PT ;  /* 0x0000006207377812 */ /* 0x000fc400078efcff */
[C---:B------:R-:W-:Y:S01]  /*1060*/  LOP3.LUT R59, R7.reuse, 0x5e, RZ, 0xfc, !PT ;  /* 0x0000005e073b7812 */ /* 0x040fe200078efcff */
[----:B------:R-:W-:Y:S01]  /*1070*/  IMAD.HI.U32 R10, R8, R33, RZ ;  /* 0x00000021080a7227 */ /* 0x000fe200078e00ff */
[C---:B------:R-:W-:Y:S02]  /*1080*/  LOP3.LUT R51, R7.reuse, 0x66, RZ, 0xfc, !PT ;  /* 0x0000006607337812 */ /* 0x040fe400078efcff */
[----:B------:R-:W-:Y:S01]  /*1090*/  LOP3.LUT R49, R7, 0x68, RZ, 0xfc, !PT ;  /* 0x0000006807317812 */ /* 0x000fe200078efcff */
[--C-:B------:R-:W-:Y:S01]  /*10a0*/  @!P6 IMAD.IADD R23, R23, 0x1, -R2.reuse ;  /* 0x000000011717e824 */ /* 0x100fe200078e0a02 */
[C---:B------:R-:W-:Y:S01]  /*10b0*/  ISETP.GT.U32.AND P6, PT, R2.reuse, R11, PT ;  /* 0x0000000b0200720c */ /* 0x040fe20003fc4070 */
[--C-:B------:R-:W-:Y:S01]  /*10c0*/  @!P0 IMAD.IADD R15, R15, 0x1, -R2.reuse ;  /* 0x000000010f0f8824 */ /* 0x100fe200078e0a02 */
[C---:B------:R-:W-:Y:S01]  /*10d0*/  ISETP.GT.U32.AND P0, PT, R2.reuse, R19, PT ;  /* 0x000000130200720c */ /* 0x040fe20003f04070 */
[----:B------:R-:W-:Y:S01]  /*10e0*/  @!P3 IMAD.IADD R27, R27, 0x1, -R2 ;  /* 0x000000011b1bb824 */ /* 0x000fe200078e0a02 */
[----:B------:R-:W-:Y:S01]  /*10f0*/  ISETP.GT.U32.AND P3, PT, R2, R17, PT ;  /* 0x000000110200720c */ /* 0x000fe20003f64070 */
[----:B------:R-:W-:Y:S01]  /*1100*/  IMAD.MOV R14, RZ, RZ, -R14 ;  /* 0x000000ffff0e7224 */ /* 0x000fe200078e0a0e */
[C---:B------:R-:W-:Y:S01]  /*1110*/  LOP3.LUT R53, R7.reuse, 0x64, RZ, 0xfc, !PT ;  /* 0x0000006407357812 */ /* 0x040fe200078efcff */
[----:B------:R-:W-:Y:S01]  /*1120*/  IMAD.HI.U32 R6, R8, R31, RZ ;  /* 0x0000001f08067227 */ /* 0x000fe200078e00ff */
[----:B------:R-:W-:-:S02]  /*1130*/  LOP3.LUT R45, R7, 0x6c, RZ, 0xfc, !PT ;  /* 0x0000006c072d7812 */ /* 0x000fc400078efcff */
[C---:B------:R-:W-:Y:S01]  /*1140*/  LOP3.LUT R47, R7.reuse, 0x6a, RZ, 0xfc, !PT ;  /* 0x0000006a072f7812 */ /* 0x040fe200078efcff */
[----:B------:R-:W-:Y:S01]  /*1150*/  IMAD.MOV R10, RZ, RZ, -R10 ;  /* 0x000000ffff0a7224 */ /* 0x000fe200078e0a0a */
[C---:B------:R-:W-:Y:S01]  /*1160*/  LOP3.LUT R52, R7.reuse, 0x22, RZ, 0xfc, !PT ;  /* 0x0000002207347812 */ /* 0x040fe200078efcff */
[C---:B------:R-:W-:Y:S01]  /*1170*/  IMAD R29, R2.reuse, R14, R29 ;  /* 0x0000000e021d7224 */ /* 0x040fe200078e021d */
[C---:B------:R-:W-:Y:S01]  /*1180*/  LOP3.LUT R50, R7.reuse, 0x24, RZ, 0xfc, !PT ;  /* 0x0000002407327812 */ /* 0x040fe200078efcff */
[----:B------:R-:W-:Y:S01]  /*1190*/  IMAD.MOV R6, RZ, RZ, -R6 ;  /* 0x000000ffff067224 */ /* 0x000fe200078e0a06 */
[C---:B------:R-:W-:Y:S01]  /*11a0*/  LOP3.LUT R46, R7.reuse, 0x28, RZ, 0xfc, !PT ;  /* 0x00000028072e7812 */ /* 0x040fe200078efcff */
[----:B------:R-:W-:Y:S01]  /*11b0*/  @!P2 IMAD.MOV R5, RZ, RZ, -R5 ;  /* 0x000000ffff05a224 */ /* 0x000fe200078e0a05 */
[----:B------:R-:W-:Y:S01]  /*11c0*/  ISETP.GT.U32.AND P2, PT, R2, R21, PT ;  /* 0x000000150200720c */ /* 0x000fe20003f44070 */
[----:B------:R-:W-:Y:S01]  /*11d0*/  IMAD.HI.U32 R12, R8, R35, RZ ;  /* 0x00000023080c7227 */ /* 0x000fe200078e00ff */
[----:B------:R-:W-:-:S02]  /*11e0*/  LOP3.LUT R44, R7, 0x2a, RZ, 0xfc, !PT ;  /* 0x0000002a072c7812 */ /* 0x000fc400078efcff */
[----:B------:R-:W-:Y:S01]  /*11f0*/  SHF.R.S32.HI R0, RZ, 0x7, R0 ;  /* 0x00000007ff007819 */ /* 0x000fe20000011400 */
[----:B------:R-:W-:-:S04]  /*1200*/  IMAD.HI.U32 R14, R8, R37, RZ ;  /* 0x00000025080e7227 */ /* 0x000fc800078e00ff */
[----:B------:R-:W-:-:S04]  /*1210*/  IMAD.HI.U32 R8, R8, R39, RZ ;  /* 0x0000002708087227 */ /* 0x000fc800078e00ff */
[C---:B------:R-:W-:Y:S01]  /*1220*/  IMAD R33, R2.reuse, R10, R33 ;  /* 0x0000000a02217224 */ /* 0x040fe200078e0221 */
[----:B------:R-:W-:Y:S01]  /*1230*/  LOP3.LUT R10, R7, 0x38, RZ, 0xfc, !PT ;  /* 0x00000038070a7812 */ /* 0x000fe200078efcff */
[C---:B------:R-:W-:Y:S01]  /*1240*/  IMAD R31, R2.reuse, R6, R31 ;  /* 0x00000006021f7224 */ /* 0x040fe200078e021f */
[----:B------:R-:W-:Y:S01]  /*1250*/  SHF.R.U32.HI R6, RZ, 0x5, R92 ;  /* 0x00000005ff067819 */ /* 0x000fe2000001165c */
[----:B------:R-:W-:Y:S01]  /*1260*/  @!P6 IMAD.IADD R11, R11, 0x1, -R2 ;  /* 0x000000010b0be824 */ /* 0x000fe200078e0a02 */
[C---:B------:R-:W-:Y:S01]  /*1270*/  ISETP.GT.U32.AND P6, PT, R2.reuse, R25, PT ;  /* 0x000000190200720c */ /* 0x040fe20003fc4070 */
[----:B------:R-:W-:Y:S01]  /*1280*/  @!P4 IMAD.MOV R9, RZ, RZ, -R9 ;  /* 0x000000ffff09c224 */ /* 0x000fe200078e0a09 */
[----:B------:R-:W-:Y:S01]  /*1290*/  ISETP.GT.U32.AND P4, PT, R2, R23, PT ;  /* 0x000000170200720c */ /* 0x000fe20003f84070 */
[----:B------:R-:W-:Y:S01]  /*12a0*/  IMAD.MOV R8, RZ, RZ, -R8 ;  /* 0x000000ffff087224 */ /* 0x000fe200078e0a08 */
[----:B------:R-:W-:Y:S01]  /*12b0*/  R2UR UR40, R6 ;  /* 0x00000000062872ca */ /* 0x000fe200000e0000 */
[--C-:B------:R-:W-:Y:S01]  /*12c0*/  @!P0 IMAD.IADD R19, R19, 0x1, -R2.reuse ;  /* 0x0000000113138824 */ /* 0x100fe200078e0a02 */
[C---:B------:R-:W-:Y:S01]  /*12d0*/  ISETP.GT.U32.AND P0, PT, R2.reuse, R33, PT ;  /* 0x000000210200720c */ /* 0x040fe20003f04070 */
[----:B------:R-:W-:Y:S01]  /*12e0*/  @!P5 IMAD.MOV R11, RZ, RZ, -R11 ;  /* 0x000000ffff0bd224 */ /* 0x000fe200078e0a0b */
[C---:B------:R-:W-:Y:S01]  /*12f0*/  ISETP.GT.U32.AND P5, PT, R2.reuse, R27, PT ;  /* 0x0000001b0200720c */ /* 0x040fe20003fa4070 */
[----:B------:R-:W-:Y:S01]  /*1300*/  @!P1 IMAD.MOV R15, RZ, RZ, -R15 ;  /* 0x000000ffff0f9224 */ /* 0x000fe200078e0a0f */
[C---:B------:R-:W-:Y:S01]  /*1310*/  ISETP.GT.U32.AND P1, PT, R2.reuse, R29, PT ;  /* 0x0000001d0200720c */ /* 0x040fe20003f24070 */
[----:B------:R-:W-:Y:S01]  /*1320*/  @!P3 IMAD.IADD R17, R17, 0x1, -R2 ;  /* 0x000000011111b824 */ /* 0x000fe200078e0a02 */
[----:B------:R-:W-:Y:S01]  /*1330*/  ISETP.GT.U32.AND P3, PT, R2, R31, PT ;  /* 0x0000001f0200720c */ /* 0x000fe20003f64070 */
[----:B------:R-:W-:-:S02]  /*1340*/  IMAD.MOV R12, RZ, RZ, -R12 ;  /* 0x000000ffff0c7224 */ /* 0x000fc400078e0a0c */
[C---:B------:R-:W-:Y:S01]  /*1350*/  IMAD R39, R2.reuse, R8, R39 ;  /* 0x0000000802277224 */ /* 0x040fe200078e0227 */
[C---:B------:R-:W-:Y:S01]  /*1360*/  LOP3.LUT R8, R7.reuse, 0x3a, RZ, 0xfc, !PT ;  /* 0x0000003a07087812 */ /* 0x040fe200078efcff */
[----:B------:R-:W-:Y:S02]  /*1370*/  IMAD.MOV R14, RZ, RZ, -R14 ;  /* 0x000000ffff0e7224 */ /* 0x000fe400078e0a0e */
[C---:B------:R-:W-:Y:S01]  /*1380*/  IMAD R35, R2.reuse, R12, R35 ;  /* 0x0000000c02237224 */ /* 0x040fe200078e0223 */
[----:B------:R-:W-:Y:S01]  /*1390*/  LOP3.LUT R12, R7, 0x36, RZ, 0xfc, !PT ;  /* 0x00000036070c7812 */ /* 0x000fe200078efcff */
[--C-:B------:R-:W-:Y:S01]  /*13a0*/  @!P2 IMAD.IADD R21, R21, 0x1, -R2.reuse ;  /* 0x000000011515a824 */ /* 0x100fe200078e0a02 */
[C---:B------:R-:W-:Y:S01]  /*13b0*/  ISETP.GT.U32.AND P2, PT, R2.reuse, R39, PT ;  /* 0x000000270200720c */ /* 0x040fe20003f44070 */
[C---:B------:R-:W-:Y:S01]  /*13c0*/  IMAD R37, R2.reuse, R14, R37 ;  /* 0x0000000e02257224 */ /* 0x040fe200078e0225 */
[----:B------:R-:W-:Y:S01]  /*13d0*/  LOP3.LUT R14, R7, 0x34, RZ, 0xfc, !PT ;  /* 0x00000034070e7812 */ /* 0x000fe200078efcff */
[--C-:B------:R-:W-:Y:S01]  /*13e0*/  @!P4 IMAD.IADD R23, R23, 0x1, -R2.reuse ;  /* 0x000000011717c824 */ /* 0x100fe200078e0a02 */
[----:B------:R-:W-:Y:S01]  /*13f0*/  ISETP.GT.U32.AND P4, PT, R2, R35, PT ;  /* 0x000000230200720c */ /* 0x000fe20003f84070 */
[--C-:B------:R-:W-:Y:S01]  /*1400*/  @!P0 IMAD.IADD R33, R33, 0x1, -R2.reuse ;  /* 0x0000000121218824 */ /* 0x100fe200078e0a02 */
[----:B------:R-:W-:Y:S01]  /*1410*/  ISETP.GE.AND P0, PT, R16, RZ, PT ;  /* 0x000000ff1000720c */ /* 0x000fe20003f06270 */
[--C-:B------:R-:W-:Y:S01]  /*1420*/  @!P6 IMAD.IADD R25, R25, 0x1, -R2.reuse ;  /* 0x000000011919e824 */ /* 0x100fe200078e0a02 */
[----:B------:R-:W-:Y:S01]  /*1430*/  ISETP.GE.AND P6, PT, R20, RZ, PT ;  /* 0x000000ff1400720c */ /* 0x000fe20003fc6270 */
[--C-:B------:R-:W-:Y:S01]  /*1440*/  @!P5 IMAD.IADD R27, R27, 0x1, -R2.reuse ;  /* 0x000000011b1bd824 */ /* 0x100fe200078e0a02 */
[----:B------:R-:W-:Y:S01]  /*1450*/  ISETP.GT.U32.AND P5, PT, R2, R37, PT ;  /* 0x000000250200720c */ /* 0x000fe20003fa4070 */
[--C-:B------:R-:W-:Y:S01]  /*1460*/  @!P1 IMAD.IADD R29, R29, 0x1, -R2.reuse ;  /* 0x000000011d1d9824 */ /* 0x100fe200078e0a02 */
[----:B------:R-:W-:Y:S01]  /*1470*/  ISETP.GE.AND P1, PT, R22, RZ, PT ;  /* 0x000000ff1600720c */ /* 0x000fe20003f26270 */
[--C-:B------:R-:W-:Y:S01]  /*1480*/  @!P3 IMAD.IADD R31, R31, 0x1, -R2.reuse ;  /* 0x000000011f1fb824 */ /* 0x100fe200078e0a02 */
[----:B------:R-:W-:Y:S01]  /*1490*/  ISETP.GE.AND P3, PT, R24, RZ, PT ;  /* 0x000000ff1800720c */ /* 0x000fe20003f66270 */
[--C-:B------:R-:W-:Y:S01]  /*14a0*/  @!P2 IMAD.IADD R39, R39, 0x1, -R2.reuse ;  /* 0x000000012727a824 */ /* 0x100fe200078e0a02 */
[----:B------:R-:W-:Y:S01]  /*14b0*/  ISETP.GE.AND P2, PT, R18, RZ, PT ;  /* 0x000000ff1200720c */ /* 0x000fe20003f46270 */
[--C-:B------:R-:W-:Y:S01]  /*14c0*/  @!P4 IMAD.IADD R35, R35, 0x1, -R2.reuse ;  /* 0x000000012323c824 */ /* 0x100fe200078e0a02 */
[----:B------:R-:W-:Y:S01]  /*14d0*/  ISETP.GE.AND P4, PT, R26, RZ, PT ;  /* 0x000000ff1a00720c */ /* 0x000fe20003f86270 */
[----:B------:R-:W-:Y:S01]  /*14e0*/  @!P0 IMAD.MOV R23, RZ, RZ, -R23 ;  /* 0x000000ffff178224 */ /* 0x000fe200078e0a17 */
[C---:B------:R-:W-:Y:S01]  /*14f0*/  ISETP.GT.U32.AND P0, PT, R2.reuse, R39, PT ;  /* 0x000000270200720c */ /* 0x040fe20003f04070 */
[----:B------:R-:W-:Y:S01]  /*1500*/  @!P6 IMAD.MOV R17, RZ, RZ, -R17 ;  /* 0x000000ffff11e224 */ /* 0x000fe200078e0a11 */
[C---:B------:R-:W-:Y:S01]  /*1510*/  ISETP.GT.U32.AND P6, PT, R2.reuse, R35, PT ;  /* 0x000000230200720c */ /* 0x040fe20003fc4070 */
[--C-:B------:R-:W-:Y:S01]  /*1520*/  @!P5 IMAD.IADD R37, R37, 0x1, -R2.reuse ;  /* 0x000000012525d824 */ /* 0x100fe200078e0a02 */
[C---:B------:R-:W-:Y:S01]  /*1530*/  ISETP.GT.U32.AND P5, PT, R2.reuse, R29, PT ;  /* 0x0000001d0200720c */ /* 0x040fe20003fa4070 */
[----:B------:R-:W-:Y:S01]  /*1540*/  @!P1 IMAD.MOV R19, RZ, RZ, -R19 ;  /* 0x000000ffff139224 */ /* 0x000fe200078e0a13 */
[C---:B------:R-:W-:Y:S01]  /*1550*/  ISETP.GT.U32.AND P1, PT, R2.reuse, R31, PT ;  /* 0x0000001f0200720c */ /* 0x040fe20003f24070 */
[----:B------:R-:W-:Y:S01]  /*1560*/  @!P3 IMAD.MOV R21, RZ, RZ, -R21 ;  /* 0x000000ffff15b224 */ /* 0x000fe200078e0a15 */
[C---:B------:R-:W-:Y:S01]  /*1570*/  ISETP.GT.U32.AND P3, PT, R2.reuse, R33, PT ;  /* 0x000000210200720c */ /* 0x040fe20003f64070 */
[----:B------:R-:W-:Y:S01]  /*1580*/  @!P2 IMAD.MOV R25, RZ, RZ, -R25 ;  /* 0x000000ffff19a224 */ /* 0x000fe200078e0a19 */
[----:B------:R-:W-:Y:S01]  /*1590*/  ISETP.GT.U32.AND P2, PT, R2, R37, PT ;  /* 0x000000250200720c */ /* 0x000fe20003f44070 */
[----:B------:R-:W-:Y:S01]  /*15a0*/  @!P4 IMAD.MOV R27, RZ, RZ, -R27 ;  /* 0x000000ffff1bc224 */ /* 0x000fe200078e0a1b */
[----:B------:R-:W-:Y:S01]  /*15b0*/  ISETP.GE.AND P4, PT, R3, RZ, PT ;  /* 0x000000ff0300720c */ /* 0x000fe20003f86270 */
        /* <DEDUP_REMOVED lines=10> */
[----:B------:R-:W-:Y:S01]  /*1660*/  @!P2 IMAD.IADD R37, R37, 0x1, -R2 ;  /* 0x000000012525a824 */ /* 0x000fe200078e0a02 */
[----:B------:R-:W-:Y:S01]  /*1670*/  ISETP.NE.AND P2, PT, R13, RZ, PT ;  /* 0x000000ff0d00720c */ /* 0x000fe20003f45270 */
[----:B------:R-:W-:Y:S01]  /*1680*/  IMAD R4, R4, UR4, RZ ;  /* 0x0000000404047c24 */ /* 0x000fe2000f8e02ff */
[----:B------:R-:W-:Y:S01]  /*1690*/  LOP3.LUT R2, RZ, R13, RZ, 0x33, !PT ;  /* 0x0000000dff027212 */ /* 0x000fe200078e33ff */
[----:B------:R-:W-:Y:S01]  /*16a0*/  @!P0 IMAD.MOV R35, RZ, RZ, -R35 ;  /* 0x000000ffff238224 */ /* 0x000fe200078e0a23 */
[----:B------:R-:W-:Y:S01]  /*16b0*/  ULDC UR4, c[0x0][0x240] ;  /* 0x0000900000047ab9 */ /* 0x000fe20000000800 */
[----:B------:R-:W-:Y:S01]  /*16c0*/  @!P6 IMAD.MOV R37, RZ, RZ, -R37 ;  /* 0x000000ffff25e224 */ /* 0x000fe200078e0a25 */
[C---:B------:R-:W-:Y:S01]  /*16d0*/  SEL R5, R2.reuse, R5, !P2 ;  /* 0x0000000502057207 */ /* 0x040fe20005000000 */
[----:B------:R-:W-:Y:S01]  /*16e0*/  @!P5 IMAD.MOV R29, RZ, RZ, -R29 ;  /* 0x000000ffff1dd224 */ /* 0x000fe200078e0a1d */
[C---:B------:R-:W-:Y:S01]  /*16f0*/  SEL R9, R2.reuse, R9, !P2 ;  /* 0x0000000902097207 */ /* 0x040fe20005000000 */
[----:B------:R-:W-:Y:S01]  /*1700*/  @!P1 IMAD.MOV R31, RZ, RZ, -R31 ;  /* 0x000000ffff1f9224 */ /* 0x000fe200078e0a1f */
[----:B------:R-:W-:Y:S01]  /*1710*/  SEL R11, R2, R11, !P2 ;  /* 0x0000000b020b7207 */ /* 0x000fe20005000000 */
[----:B------:R-:W-:Y:S01]  /*1720*/  @!P3 IMAD.MOV R33, RZ, RZ, -R33 ;  /* 0x000000ffff21b224 */ /* 0x000fe200078e0a21 */
[----:B------:R-:W-:Y:S01]  /*1730*/  LEA R62, P0, R4, UR6, 0x1 ;  /* 0x00000006043e7c11 */ /* 0x000fe2000f8008ff */
[----:B------:R-:W-:Y:S01]  /*1740*/  @!P4 IMAD.MOV R39, RZ, RZ, -R39 ;  /* 0x000000ffff27c224 */ /* 0x000fe200078e0a27 */
[C---:B------:R-:W-:Y:S01]  /*1750*/  SEL R15, R2.reuse, R15, !P2 ;  /* 0x0000000f020f7207 */ /* 0x040fe20005000000 */
[----:B------:R-:W-:Y:S01]  /*1760*/  IMAD R5, R5, UR4, RZ ;  /* 0x0000000405057c24 */ /* 0x000fe2000f8e02ff */
[----:B------:R-:W-:Y:S01]  /*1770*/  SEL R17, R2, R17, !P2 ;  /* 0x0000001102117207 */ /* 0x000fe20005000000 */
[----:B------:R-:W-:Y:S01]  /*1780*/  IMAD R9, R9, UR4, RZ ;  /* 0x0000000409097c24 */ /* 0x000fe2000f8e02ff */
[----:B------:R-:W-:Y:S01]  /*1790*/  LEA.HI.X.SX32 R63, R4, UR7, 0x1, P0 ;  /* 0x00000007043f7c11 */ /* 0x000fe200080f0eff */
[----:B------:R-:W-:Y:S01]  /*17a0*/  IMAD R11, R11, UR4, RZ ;  /* 0x000000040b0b7c24 */ /* 0x000fe2000f8e02ff */
[C---:B------:R-:W-:Y:S01]  /*17b0*/  SEL R19, R2.reuse, R19, !P2 ;  /* 0x0000001302137207 */ /* 0x040fe20005000000 */
[----:B------:R-:W-:Y:S01]  /*17c0*/  ULDC.64 UR6, c[0x0][0x218] ;  /* 0x0000860000067ab9 */ /* 0x000fe20000000a00 */
[C---:B------:R-:W-:Y:S01]  /*17d0*/  SEL R21, R2.reuse, R21, !P2 ;  /* 0x0000001502157207 */ /* 0x040fe20005000000 */
[----:B------:R-:W-:Y:S01]  /*17e0*/  IMAD R15, R15, UR4, RZ ;  /* 0x000000040f0f7c24 */ /* 0x000fe2000f8e02ff */
        /* <DEDUP_REMOVED lines=16> */
[----:B------:R-:W-:Y:S01]  /*18f0*/  SEL R2, R2, R39, !P2 ;  /* 0x0000002702027207 */ /* 0x000fe20005000000 */
[----:B------:R-:W-:Y:S01]  /*1900*/  IMAD R33, R33, UR4, RZ ;  /* 0x0000000421217c24 */ /* 0x000fe2000f8e02ff */
[----:B------:R-:W-:Y:S01]  /*1910*/  LEA R6, P2, R5, UR6, 0x1 ;  /* 0x0000000605067c11 */ /* 0x000fe2000f8408ff */
[----:B------:R-:W-:Y:S01]  /*1920*/  IMAD R35, R35, UR4, RZ ;  /* 0x0000000423237c24 */ /* 0x000fe2000f8e02ff */
[----:B------:R-:W-:Y:S01]  /*1930*/  LEA R3, P1, R9, UR6, 0x1 ;  /* 0x0000000609037c11 */ /* 0x000fe2000f8208ff */
[----:B------:R-:W-:Y:S01]  /*1940*/  IMAD R2, R2, UR4, RZ ;  /* 0x0000000402027c24 */ /* 0x000fe2000f8e02ff */
[----:B------:R-:W-:Y:S01]  /*1950*/  LEA R4, P0, R11, UR6, 0x1 ;  /* 0x000000060b047c11 */ /* 0x000fe2000f8008ff */
[----:B------:R0:W-:Y:S01]  /*1960*/  STL [R1+0x58], R6 ;  /* 0x0000580601007387 */ /* 0x0001e20000100800 */
[----:B------:R-:W-:Y:S01]  /*1970*/  LOP3.LUT R22, R7, 0x2c, RZ, 0xfc, !PT ;  /* 0x0000002c07167812 */ /* 0x000fe200078efcff */
[----:B------:R-:W-:Y:S01]  /*1980*/  IMAD R37, R37, UR4, RZ ;  /* 0x0000000425257c24 */ /* 0x000fe2000f8e02ff */
[C---:B------:R-:W-:Y:S01]  /*1990*/  LOP3.LUT R20, R7.reuse, 0x2e, RZ, 0xfc, !PT ;  /* 0x0000002e07147812 */ /* 0x040fe200078efcff */
[----:B------:R1:W-:Y:S01]  /*19a0*/  STL [R1+0x50], R3 ;  /* 0x0000500301007387 */ /* 0x0003e20000100800 */
[C---:B------:R-:W-:Y:S01]  /*19b0*/  LOP3.LUT R18, R7.reuse, 0x30, RZ, 0xfc, !PT ;  /* 0x0000003007127812 */ /* 0x040fe200078efcff */
[----:B------:R-:W-:Y:S01]  /*19c0*/  UMOV UR4, URZ ;  /* 0x0000003f00047c82 */ /* 0x000fe20008000000 */
[----:B------:R-:W-:Y:S01]  /*19d0*/  LOP3.LUT R16, R7, 0x32, RZ, 0xfc, !PT ;  /* 0x0000003207107812 */ /* 0x000fe200078efcff */
[----:B------:R2:W-:Y:S01]  /*19e0*/  STL [R1+0x48], R4 ;  /* 0x0000480401007387 */ /* 0x0005e20000100800 */
[----:B------:R-:W-:-:S02]  /*19f0*/  LEA R124, P3, R21, UR6, 0x1 ;  /* 0x00000006157c7c11 */ /* 0x000fc4000f8608ff */
[----:B------:R-:W-:Y:S02]  /*1a00*/  CS2R R38, SRZ ;  /* 0x0000000000267805 */ /* 0x000fe4000001ff00 */
[----:B0-----:R-:W-:Y:S02]  /*1a10*/  LEA R6, P4, R15, UR6, 0x1 ;  /* 0x000000060f067c11 */ /* 0x001fe4000f8808ff */
[----:B------:R-:W-:Y:S02]  /*1a20*/  LEA.HI.X.SX32 R123, R21, UR7, 0x1, P3 ;  /* 0x00000007157b7c11 */ /* 0x000fe400098f0eff */
[----:B-1----:R-:W-:Y:S01]  /*1a30*/  LEA R3, P6, R17, UR6, 0x1 ;  /* 0x0000000611037c11 */ /* 0x002fe2000f8c08ff */
[----:B------:R0:W-:Y:S01]  /*1a40*/  STL [R1+0x40], R6 ;  /* 0x0000400601007387 */ /* 0x0001e20000100800 */
[----:B------:R-:W-:Y:S02]  /*1a50*/  LOP3.LUT R21, R7, 0x70, RZ, 0xfc, !PT ;  /* 0x0000007007157812 */ /* 0x000fe400078efcff */
[----:B--2---:R-:W-:Y:S01]  /*1a60*/  LEA R4, P5, R19, UR6, 0x1 ;  /* 0x0000000613047c11 */ /* 0x004fe2000f8a08ff */
[----:B------:R1:W-:Y:S01]  /*1a70*/  STL [R1+0x38], R3 ;  /* 0x0000380301007387 */ /* 0x0003e20000100800 */
[----:B------:R-:W-:-:S02]  /*1a80*/  LOP3.LUT R13, R7, 0x78, RZ, 0xfc, !PT ;  /* 0x00000078070d7812 */ /* 0x000fc400078efcff */
[----:B------:R-:W-:Y:S01]  /*1a90*/  LEA.HI.X.SX32 R125, R19, UR7, 0x1, P5 ;  /* 0x00000007137d7c11 */ /* 0x000fe2000a8f0eff */
[----:B------:R2:W-:Y:S01]  /*1aa0*/  STL [R1], R4 ;  /* 0x0000000401007387 */ /* 0x0005e20000100800 */
[C---:B------:R-:W-:Y:S02]  /*1ab0*/  LOP3.LUT R19, R7.reuse, 0x72, RZ, 0xfc, !PT ;  /* 0x0000007207137812 */ /* 0x040fe400078efcff */
[----:B0-----:R-:W-:Y:S02]  /*1ac0*/  LOP3.LUT R6, R7, 0x3c, RZ, 0xfc, !PT ;  /* 0x0000003c07067812 */ /* 0x001fe400078efcff */
[----:B------:R-:W-:Y:S02]  /*1ad0*/  LEA R81, P5, R33, UR6, 0x1 ;  /* 0x0000000621517c11 */ /* 0x000fe4000f8a08ff */
[----:B-1----:R-:W-:Y:S02]  /*1ae0*/  LEA.HI.X.SX32 R3, R5, UR7, 0x1, P2 ;  /* 0x0000000705037c11 */ /* 0x002fe400090f0eff */
[----:B------:R-:W-:-:S02]  /*1af0*/  LEA R122, P2, R23, UR6, 0x1 ;  /* 0x00000006177a7c11 */ /* 0x000fc4000f8408ff */
[----:B--2---:R-:W-:Y:S01]  /*1b00*/  LEA.HI.X.SX32 R4, R9, UR7, 0x1, P1 ;  /* 0x0000000709047c11 */ /* 0x004fe200088f0eff */
[----:B------:R0:W-:Y:S01]  /*1b10*/  STL [R1+0x54], R3 ;  /* 0x0000540301007387 */ /* 0x0001e20000100800 */
[----:B------:R-:W-:Y:S02]  /*1b20*/  LEA R120, P1, R25, UR6, 0x1 ;  /* 0x0000000619787c11 */ /* 0x000fe4000f8208ff */
[----:B------:R-:W-:Y:S01]  /*1b30*/  LEA.HI.X.SX32 R121, R23, UR7, 0x1, P2 ;  /* 0x0000000717797c11 */ /* 0x000fe200090f0eff */
[----:B------:R1:W-:Y:S01]  /*1b40*/  STL [R1+0x4c], R4 ;  /* 0x00004c0401007387 */ /* 0x0003e20000100800 */
[----:B------:R-:W-:Y:S02]  /*1b50*/  LEA.HI.X.SX32 R95, R25, UR7, 0x1, P1 ;  /* 0x00000007195f7c11 */ /* 0x000fe400088f0eff */
[----:B------:R-:W-:Y:S02]  /*1b60*/  CS2R R24, SRZ ;  /* 0x0000000000187805 */ /* 0x000fe4000001ff00 */
[----:B------:R-:W-:-:S02]  /*1b70*/  LEA R71, P1, R2, UR6, 0x1 ;  /* 0x0000000602477c11 */ /* 0x000fc4000f8208ff */
[----:B------:R-:W-:Y:S02]  /*1b80*/  LOP3.LUT R23, R7, 0x6e, RZ, 0xfc, !PT ;  /* 0x0000006e07177812 */ /* 0x000fe400078efcff */
[----:B0-----:R-:W-:Y:S02]  /*1b90*/  LEA.HI.X.SX32 R3, R11, UR7, 0x1, P0 ;  /* 0x000000070b037c11 */ /* 0x001fe400080f0eff */
[----:B------:R-:W-:Y:S02]  /*1ba0*/  LEA.HI.X.SX32 R70, R2, UR7, 0x1, P1 ;  /* 0x0000000702467c11 */ /* 0x000fe400088f0eff */
[----:B-1----:R-:W-:Y:S01]  /*1bb0*/  LEA.HI.X.SX32 R4, R15, UR7, 0x1, P4 ;  /* 0x000000070f047c11 */ /* 0x002fe2000a0f0eff */
[----:B------:R0:W-:Y:S01]  /*1bc0*/  STL [R1+0x44], R3 ;  /* 0x0000440301007387 */ /* 0x0001e20000100800 */
[----:B------:R-:W-:Y:S02]  /*1bd0*/  LOP3.LUT R2, R92, 0x7f, RZ, 0xc0, !PT ;  /* 0x0000007f5c027812 */ /* 0x000fe400078ec0ff */
[----:B------:R-:W-:Y:S01]  /*1be0*/  LOP3.LUT R15, R7, 0x76, RZ, 0xfc, !PT ;  /* 0x00000076070f7812 */ /* 0x000fe200078efcff */
[----:B------:R1:W-:Y:S01]  /*1bf0*/  STL [R1+0x3c], R4 ;  /* 0x00003c0401007387 */ /* 0x0003e20000100800 */
[----:B------:R-:W-:-:S02]  /*1c00*/  LEA R93, P0, R27, UR6, 0x1 ;  /* 0x000000061b5d7c11 */ /* 0x000fc4000f8008ff */
[----:B------:R-:W-:Y:S02]  /*1c10*/  LEA R89, P4, R29, UR6, 0x1 ;  /* 0x000000061d597c11 */ /* 0x000fe4000f8808ff */
[----:B------:R-:W-:Y:S02]  /*1c20*/  LEA R77, P3, R35, UR6, 0x1 ;  /* 0x00000006234d7c11 */ /* 0x000fe4000f8608ff */
[----:B0-----:R-:W-:Y:S02]  /*1c30*/  LEA.HI.X.SX32 R3, R17, UR7, 0x1, P6 ;  /* 0x0000000711037c11 */ /* 0x001fe4000b0f0eff */
[----:B------:R-:W-:Y:S01]  /*1c40*/  LOP3.LUT R17, R7, 0x74, RZ, 0xfc, !PT ;  /* 0x0000007407117812 */ /* 0x000fe200078efcff */
[----:B-1----:R-:W0:Y:S01]  /*1c50*/  LDC R4, c[0x0][0x238] ;  /* 0x00008e00ff047b82 */ /* 0x002e220000000800 */
[----:B------:R-:W-:Y:S01]  /*1c60*/  LEA R85, P6, R31, UR6, 0x1 ;  /* 0x000000061f557c11 */ /* 0x000fe2000f8c08ff */
[----:B------:R1:W-:Y:S01]  /*1c70*/  STL [R1+0x4], R3 ;  /* 0x0000040301007387 */ /* 0x0003e20000100800 */
[----:B------:R-:W-:Y:S01]  /*1c80*/  LEA R68, P2, R37, UR6, 0x1 ;  /* 0x0000000625447c11 */ /* 0x000fe2000f8408ff */
[----:B------:R-:W-:Y:S01]  /*1c90*/  UIADD3 UR6, UP0, UR18, 0x2, URZ ;  /* 0x0000000212067890 */ /* 0x000fe2000ff1e03f */
[----:B------:R-:W-:-:S02]  /*1ca0*/  LOP3.LUT R11, R7, 0x7a, RZ, 0xfc, !PT ;  /* 0x0000007a070b7812 */ /* 0x000fc400078efcff */
[C---:B------:R-:W-:Y:S02]  /*1cb0*/  LOP3.LUT R9, R7.reuse, 0x7c, RZ, 0xfc, !PT ;  /* 0x0000007c07097812 */ /* 0x040fe400078efcff */
[----:B------:R-:W-:Y:S02]  /*1cc0*/  LOP3.LUT R5, R7, 0x7e, RZ, 0xfc, !PT ;  /* 0x0000007e07057812 */ /* 0x000fe400078efcff */
[----:B------:R-:W-:Y:S01]  /*1cd0*/  LEA.HI.X.SX32 R91, R27, UR7, 0x1, P0 ;  /* 0x000000071b5b7c11 */ /* 0x000fe200080f0eff */
[----:B-1----:R-:W1:Y:S01]  /*1ce0*/  LDC R3, c[0x0][0x23c] ;  /* 0x00008f00ff037b82 */ /* 0x002e620000000800 */
[----:B------:R-:W-:Y:S02]  /*1cf0*/  LEA.HI.X.SX32 R87, R29, UR7, 0x1, P4 ;  /* 0x000000071d577c11 */ /* 0x000fe4000a0f0eff */
[----:B------:R-:W-:Y:S02]  /*1d00*/  CS2R R26, SRZ ;  /* 0x00000000001a7805 */ /* 0x000fe4000001ff00 */
[----:B------:R-:W-:-:S02]  /*1d10*/  LEA.HI.X.SX32 R83, R31, UR7, 0x1, P6 ;  /* 0x000000071f537c11 */ /* 0x000fc4000b0f0eff */
[----:B------:R-:W-:Y:S02]  /*1d20*/  CS2R R28, SRZ ;  /* 0x00000000001c7805 */ /* 0x000fe4000001ff00 */
[----:B------:R-:W-:Y:S02]  /*1d30*/  LEA.HI.X.SX32 R79, R33, UR7, 0x1, P5 ;  /* 0x00000007214f7c11 */ /* 0x000fe4000a8f0eff */
[----:B------:R-:W-:Y:S02]  /*1d40*/  CS2R R30, SRZ ;  /* 0x00000000001e7805 */ /* 0x000fe4000001ff00 */
[----:B------:R-:W-:Y:S02]  /*1d50*/  LEA.HI.X.SX32 R75, R35, UR7, 0x1, P3 ;  /* 0x00000007234b7c11 */ /* 0x000fe400098f0eff */
[----:B------:R-:W-:Y:S02]  /*1d60*/  CS2R R32, SRZ ;  /* 0x0000000000207805 */ /* 0x000fe4000001ff00 */
[----:B------:R-:W-:Y:S01]  /*1d70*/  LEA.HI.X.SX32 R69, R37, UR7, 0x1, P2 ;  /* 0x0000000725457c11 */ /* 0x000fe200090f0eff */
[----:B------:R-:W-:Y:S01]  /*1d80*/  UIADD3.X UR7, UR4, 0x40000040, URZ, UP0, !UPT ;  /* 0x4000004004077890 */ /* 0x000fe200087fe43f */
[----:B------:R-:W-:Y:S01]  /*1d90*/  CS2R R34, SRZ ;  /* 0x0000000000227805 */ /* 0x000fe2000001ff00 */
[-C--:B0-----:R-:W-:Y:S01]  /*1da0*/  IMAD R92, R90, R4.reuse, RZ ;  /* 0x000000045a5c7224 */ /* 0x081fe200078e02ff */
[----:B------:R-:W-:Y:S01]  /*1db0*/  CS2R R36, SRZ ;  /* 0x0000000000247805 */ /* 0x000fe2000001ff00 */
[-C--:B------:R-:W-:Y:S01]  /*1dc0*/  IMAD R90, R88, R4.reuse, RZ ;  /* 0x00000004585a7224 */ /* 0x080fe200078e02ff */
[----:B------:R-:W-:Y:S01]  /*1dd0*/  UIADD3.64 UR22, UR6, 0x2, URZ ;  /* 0x0000000206167897 */ /* 0x000fe2000fffe03f */
        /* <DEDUP_REMOVED lines=10> */
[----:B------:R-:W-:-:S02]  /*1e80*/  IMAD R78, R76, R4, RZ ;  /* 0x000000044c4e7224 */ /* 0x000fc400078e02ff */
[-C--:B------:R-:W-:Y:S02]  /*1e90*/  IMAD R76, R74, R4.reuse, RZ ;  /* 0x000000044a4c7224 */ /* 0x080fe400078e02ff */
[-C--:B------:R-:W-:Y:S02]  /*1ea0*/  IMAD R74, R72, R4.reuse, RZ ;  /* 0x00000004484a7224 */ /* 0x080fe400078e02ff */
[-C--:B------:R-:W-:Y:S02]  /*1eb0*/  IMAD R72, R66, R4.reuse, RZ ;  /* 0x0000000442487224 */ /* 0x080fe400078e02ff */
[-C--:B------:R-:W-:Y:S02]  /*1ec0*/  IMAD R66, R64, R4.reuse, RZ ;  /* 0x0000000440427224 */ /* 0x080fe400078e02ff */
[-C--:B------:R-:W-:Y:S02]  /*1ed0*/  IMAD R64, R60, R4.reuse, RZ ;  /* 0x000000043c407224 */ /* 0x080fe400078e02ff */
        /* <DEDUP_REMOVED lines=30> */
[-C--:B------:R-:W-:Y:S01]  /*20c0*/  IMAD R6, R55, R4.reuse, RZ ;  /* 0x0000000437067224 */ /* 0x080fe200078e02ff */
[----:B------:R-:W-:Y:S01]  /*20d0*/  CS2R R54, SRZ ;  /* 0x0000000000367805 */ /* 0x000fe2000001ff00 */
[----:B------:R-:W-:-:S02]  /*20e0*/  IMAD R10, R59, R4, RZ ;  /* 0x000000043b0a7224 */ /* 0x000fc400078e02ff */
[-C--:B------:R-:W-:Y:S02]  /*20f0*/  IMAD R8, R51, R4.reuse, RZ ;  /* 0x0000000433087224 */ /* 0x080fe400078e02ff */
[-C--:B------:R-:W-:Y:S01]  /*2100*/  IMAD R6, R49, R4.reuse, RZ ;  /* 0x0000000431067224 */ /* 0x080fe200078e02ff */
[----:B------:R-:W-:Y:S01]  /*2110*/  CS2R R48, SRZ ;  /* 0x0000000000307805 */ /* 0x000fe2000001ff00 */
[-C--:B------:R-:W-:Y:S02]  /*2120*/  IMAD R10, R53, R4.reuse, RZ ;  /* 0x00000004350a7224 */ /* 0x080fe400078e02ff */
[-C--:B------:R-:W-:Y:S02]  /*2130*/  IMAD R8, R45, R4.reuse, RZ ;  /* 0x000000042d087224 */ /* 0x080fe400078e02ff */
[-C--:B------:R-:W-:Y:S02]  /*2140*/  IMAD R6, R23, R4.reuse, RZ ;  /* 0x0000000417067224 */ /* 0x080fe400078e02ff */
[----:B------:R-:W-:-:S02]  /*2150*/  IMAD R10, R47, R4, RZ ;  /* 0x000000042f0a7224 */ /* 0x000fc400078e02ff */
[-C--:B------:R-:W-:Y:S02]  /*2160*/  IMAD R8, R19, R4.reuse, RZ ;  /* 0x0000000413087224 */ /* 0x080fe400078e02ff */
[-C--:B------:R-:W-:Y:S02]  /*2170*/  IMAD R6, R17, R4.reuse, RZ ;  /* 0x0000000411067224 */ /* 0x080fe400078e02ff */
[-C--:B------:R-:W-:Y:S01]  /*2180*/  IMAD R60, R52, R4.reuse, RZ ;  /* 0x00000004343c7224 */ /* 0x080fe200078e02ff */
[----:B------:R-:W-:Y:S01]  /*2190*/  CS2R R52, SRZ ;  /* 0x0000000000347805 */ /* 0x000fe2000001ff00 */
[-C--:B------:R-:W-:Y:S01]  /*21a0*/  IMAD R58, R50, R4.reuse, RZ ;  /* 0x00000004323a7224 */ /* 0x080fe200078e02ff */
[----:B------:R-:W-:Y:S01]  /*21b0*/  CS2R R50, SRZ ;  /* 0x0000000000327805 */ /* 0x000fe2000001ff00 */
[-C--:B------:R-:W-:Y:S02]  /*21c0*/  IMAD R10, R21, R4.reuse, RZ ;  /* 0x00000004150a7224 */ /* 0x080fe400078e02ff */
[----:B------:R-:W-:-:S02]  /*21d0*/  IMAD R8, R15, R4, RZ ;  /* 0x000000040f087224 */ /* 0x000fc400078e02ff */
[-C--:B------:R-:W-:Y:S02]  /*21e0*/  IMAD R6, R13, R4.reuse, RZ ;  /* 0x000000040d067224 */ /* 0x080fe400078e02ff */
[-C--:B------:R-:W-:Y:S01]  /*21f0*/  IMAD R60, R46, R4.reuse, RZ ;  /* 0x000000042e3c7224 */ /* 0x080fe200078e02ff */
[----:B------:R-:W-:Y:S01]  /*2200*/  CS2R R46, SRZ ;  /* 0x00000000002e7805 */ /* 0x000fe2000001ff00 */
[-C--:B------:R-:W-:Y:S01]  /*2210*/  IMAD R58, R44, R4.reuse, RZ ;  /* 0x000000042c3a7224 */ /* 0x080fe200078e02ff */
[----:B------:R-:W-:Y:S01]  /*2220*/  CS2R R44, SRZ ;  /* 0x00000000002c7805 */ /* 0x000fe2000001ff00 */
[-C--:B------:R-:W-:Y:S02]  /*2230*/  IMAD R10, R11, R4.reuse, RZ ;  /* 0x000000040b0a7224 */ /* 0x080fe400078e02ff */
[-C--:B------:R-:W-:Y:S02]  /*2240*/  IMAD R8, R9, R4.reuse, RZ ;  /* 0x0000000409087224 */ /* 0x080fe400078e02ff */
[----:B------:R-:W-:-:S02]  /*2250*/  IMAD R6, R7, R4, RZ ;  /* 0x0000000407067224 */ /* 0x000fc400078e02ff */
[----:B------:R-:W-:Y:S02]  /*2260*/  IMAD R4, R5, R4, RZ ;  /* 0x0000000405047224 */ /* 0x000fe400078e02ff */
[----:B-1----:R-:W-:-:S07]  /*2270*/  IMAD R2, R2, R3, RZ ;  /* 0x0000000302027224 */ /* 0x002fce00078e02ff */
.L_x_1:
[----:B------:R-:W0:Y:S01]  /*2280*/  S2R R3, SR_TID.X ;  /* 0x0000000000037919 */ /* 0x000e220000002100 */
[----:B------:R-:W1:Y:S01]  /*2290*/  LDC R4, c[0x0][0x238] ;  /* 0x00008e00ff047b82 */ /* 0x000e620000000800 */
[----:B------:R-:W-:Y:S01]  /*22a0*/  PRMT R76, RZ, 0x7610, R76 ;  /* 0x00007610ff4c7816 */ /* 0x000fe2000000004c */
[----:B------:R-:W2:Y:S01]  /*22b0*/  S2R R115, SR_TID.X ;  /* 0x0000000000737919 */ /* 0x000ea20000002100 */
[----:B------:R-:W3:Y:S05]  /*22c0*/  S2R R9, SR_TID.X ;  /* 0x0000000000097919 */ /* 0x000eea0000002100 */
[----:B------:R-:W4:Y:S01]  /*22d0*/  LDC R10, c[0x0][0x238] ;  /* 0x00008e00ff0a7b82 */ /* 0x000f220000000800 */
[----:B------:R-:W-:Y:S01]  /*22e0*/  PRMT R8, RZ, 0x7610, R8 ;  /* 0x00007610ff087816 */ /* 0x000fe20000000008 */
[----:B------:R-:W5:Y:S01]  /*22f0*/  S2R R22, SR_TID.X ;  /* 0x0000000000167919 */ /* 0x000f620000002100 */
[----:B------:R-:W-:Y:S05]  /*2300*/  STL [R1+0x64], R0 ;  /* 0x0000640001007387 */ /* 0x000fea0000100800 */
[----:B------:R-:W5:Y:S08]  /*2310*/  LDC R23, c[0x0][0x238] ;  /* 0x00008e00ff177b82 */ /* 0x000f700000000800 */
[----:B------:R-:W5:Y:S01]  /*2320*/  LDC R21, c[0x0][0x238] ;  /* 0x00008e00ff157b82 */ /* 0x000f620000000800 */
[----:B0-----:R-:W-:-:S02]  /*2330*/  SHF.R.U32.HI R3, RZ, 0x8, R3 ;  /* 0x00000008ff037819 */ /* 0x001fc40000011603 */
[----:B--2---:R-:W-:Y:S02]  /*2340*/  SHF.R.U32.HI R74, RZ, 0x8, R115 ;  /* 0x00000008ff4a7819 */ /* 0x004fe40000011673 */
[----:B------:R-:W-:Y:S02]  /*2350*/  SGXT.U32 R3, R3, 0x1 ;  /* 0x000000010303781a */ /* 0x000fe40000000000 */
[----:B------:R-:W-:Y:S02]  /*2360*/  SGXT.U32 R74, R74, 0x1 ;  /* 0x000000014a4a781a */ /* 0x000fe40000000000 */
[----:B---3--:R-:W-:Y:S01]  /*2370*/  SHF.R.U32.HI R9, RZ, 0x8, R9 ;  /* 0x00000008ff097819 */ /* 0x008fe20000011609 */
[----:B-1----:R-:W-:Y:S01]  /*2380*/  IMAD R3, R3, R4, RZ ;  /* 0x0000000403037224 */ /* 0x002fe200078e02ff */
[C---:B------:R-:W-:Y:S02]  /*2390*/  ISETP.GE.AND P0, PT, R74.reuse, UR13, PT ;  /* 0x0000000d4a007c0c */ /* 0x040fe4000bf06270 */
[----:B------:R-:W-:Y:S01]  /*23a0*/  SGXT.U32 R9, R9, 0x1 ;  /* 0x000000010909781a */ /* 0x000fe20000000000 */
[----:B------:R-:W-:Y:S01]  /*23b0*/  IMAD.WIDE R4, R3, 0x2, R62 ;  /* 0x0000000203047825 */ /* 0x000fe200078e023e */
[----:B------:R-:W-:-:S02]  /*23c0*/  LOP3.LUT R3, R74, 0x2, RZ, 0xfc, !PT ;  /* 0x000000024a037812 */ /* 0x000fc400078efcff */
[----:B------:R-:W-:Y:S02]  /*23d0*/  LOP3.LUT R9, R9, 0x2, RZ, 0xfc, !PT ;  /* 0x0000000209097812 */ /* 0x000fe400078efcff */
[----:B------:R-:W-:Y:S02]  /*23e0*/  ISETP.GE.AND P3, PT, R3, UR13, PT ;  /* 0x0000000d03007c0c */ /* 0x000fe4000bf66270 */
[C---:B------:R-:W-:Y:S01]  /*23f0*/  LOP3.LUT R7, R74.reuse, 0x6, RZ, 0xfc, !PT ;  /* 0x000000064a077812 */ /* 0x040fe200078efcff */
[----:B----4-:R-:W-:Y:S01]  /*2400*/  IMAD R9, R9, R10, RZ ;  /* 0x0000000a09097224 */ /* 0x010fe200078e02ff */
[----:B------:R-:W-:Y:S01]  /*2410*/  LOP3.LUT R6, R74, 0x4, RZ, 0xfc, !PT ;  /* 0x000000044a067812 */ /* 0x000fe200078efcff */
[----:B------:R0:W2:Y:S01]  /*2420*/  @!P0 LDG.E.U16 R76, desc[UR14][R4.64] ;  /* 0x0000000e044c8981 */ /* 0x0000a2000c1e1500 */
[----:B-----5:R-:W-:Y:S02]  /*2430*/  SHF.R.U32.HI R10, RZ, 0x8, R22 ;  /* 0x00000008ff0a7819 */ /* 0x020fe40000011616 */
[----:B------:R-:W-:-:S02]  /*2440*/  ISETP.GE.AND P5, PT, R7, UR13, PT ;  /* 0x0000000d07007c0c */ /* 0x000fc4000bfa6270 */
[----:B------:R-:W-:Y:S02]  /*2450*/  ISETP.GE.AND P4, PT, R6, UR13, PT ;  /* 0x0000000d06007c0c */ /* 0x000fe4000bf86270 */
[----:B------:R-:W-:Y:S02]  /*2460*/  PRMT R20, RZ, 0x7610, R20 ;  /* 0x00007610ff147816 */ /* 0x000fe40000000014 */
[----:B------:R-:W-:Y:S01]  /*2470*/  PRMT R19, RZ, 0x7610, R19 ;  /* 0x00007610ff137816 */ /* 0x000fe20000000013 */
[----:B0-----:R-:W-:Y:S01]  /*2480*/  IMAD.WIDE R4, R9, 0x2, R62 ;  /* 0x0000000209047825 */ /* 0x001fe200078e023e */
[----:B------:R-:W-:Y:S01]  /*2490*/  SGXT.U32 R10, R10, 0x1 ;  /* 0x000000010a0a781a */ /* 0x000fe20000000000 */
[----:B------:R-:W0:Y:S01]  /*24a0*/  LDC R9, c[0x0][0x238] ;  /* 0x00008e00ff097b82 */ /* 0x000e220000000800 */
[----:B------:R-:W-:Y:S02]  /*24b0*/  LOP3.LUT R7, R74, 0x8, RZ, 0xfc, !PT ;  /* 0x000000084a077812 */ /* 0x000fe400078efcff */
[----:B------:R-:W3:Y:S01]  /*24c0*/  @!P3 LDG.E.U16 R8, desc[UR14][R4.64] ;  /* 0x0000000e0408b981 */ /* 0x000ee2000c1e1500 */
[----:B------:R-:W-:-:S02]  /*24d0*/  LOP3.LUT R10, R10, 0x6, RZ, 0xfc, !PT ;  /* 0x000000060a0a7812 */ /* 0x000fc400078efcff */
[----:B------:R-:W-:Y:S02]  /*24e0*/  ISETP.GE.AND P0, PT, R7, UR13, PT ;  /* 0x0000000d07007c0c */ /* 0x000fe4000bf06270 */
[----:B------:R-:W-:Y:S01]  /*24f0*/  LOP3.LUT R6, R74, 0xa, RZ, 0xfc, !PT ;  /* 0x0000000a4a067812 */ /* 0x000fe200078efcff */
[----:B------:R-:W-:Y:S01]  /*2500*/  IMAD R10, R10, R21, RZ ;  /* 0x000000150a0a7224 */ /* 0x000fe200078e02ff */
[----:B------:R-:W-:Y:S02]  /*2510*/  LOP3.LUT R7, R74, 0xe, RZ, 0xfc, !PT ;  /* 0x0000000e4a077812 */ /* 0x000fe400078efcff */
[----:B------:R-:W-:Y:S02]  /*2520*/  ISETP.GE.AND P1, PT, R6, UR13, PT ;  /* 0x0000000d06007c0c */ /* 0x000fe4000bf26270 */
[----:B------:R-:W-:Y:S01]  /*2530*/  ISETP.GE.AND P3, PT, R7, UR13, PT ;  /* 0x0000000d07007c0c */ /* 0x000fe2000bf66270 */
[----:B------:R-:W-:Y:S01]  /*2540*/  IMAD.WIDE R6, R10, 0x2, R62 ;  /* 0x000000020a067825 */ /* 0x000fe200078e023e */
[----:B------:R-:W-:-:S04]  /*2550*/  LOP3.LUT R3, R74, 0xc, RZ, 0xfc, !PT ;  /* 0x0000000c4a037812 */ /* 0x000fc800078efcff */
[----:B------:R-:W4:Y:S01]  /*2560*/  @!P5 LDG.E.U16 R19, desc[UR14][R6.64] ;  /* 0x0000000e0613d981 */ /* 0x000f22000c1e1500 */
[----:B------:R-:W-:Y:S02]  /*2570*/  PRMT R18, RZ, 0x7610, R18 ;  /* 0x00007610ff127816 */ /* 0x000fe40000000012 */
[----:B------:R-:W-:Y:S01]  /*2580*/  ISETP.GE.AND P2, PT, R3, UR13, PT ;  /* 0x0000000d03007c0c */ /* 0x000fe2000bf46270 */
[----:B---3--:R1:W-:Y:S02]  /*2590*/  STL [R1+0x2c], R8 ;  /* 0x00002c0801007387 */ /* 0x0083e40000100800 */
[--C-:B-1----:R-:W-:Y:S02]  /*25a0*/  SHF.R.U32.HI R8, RZ, 0x8, R22.reuse ;  /* 0x00000008ff087819 */ /* 0x102fe40000011616 */
[----:B------:R-:W-:-:S04]  /*25b0*/  SHF.R.U32.HI R22, RZ, 0x8, R22 ;  /* 0x00000008ff167819 */ /* 0x000fc80000011616 */
[----:B------:R-:W-:-:S04]  /*25c0*/  SGXT.U32 R22, R22, 0x1 ;  /* 0x000000011616781a */ /* 0x000fc80000000000 */
[----:B------:R-:W-:-:S05]  /*25d0*/  LOP3.LUT R22, R22, 0x4, RZ, 0xfc, !PT ;  /* 0x0000000416167812 */ /* 0x000fca00078efcff */
[----:B------:R-:W-:-:S04]  /*25e0*/  IMAD R22, R22, R23, RZ ;  /* 0x0000001716167224 */ /* 0x000fc800078e02ff */
[----:B------:R-:W-:Y:S01]  /*25f0*/  IMAD.WIDE R4, R22, 0x2, R62 ;  /* 0x0000000216047825 */ /* 0x000fe200078e023e */
[----:B------:R-:W1:Y:S01]  /*2600*/  S2R R21, SR_TID.X ;  /* 0x0000000000157919 */ /* 0x000e620000002100 */
[----:B------:R-:W3:Y:S03]  /*2610*/  LDC R22, c[0x0][0x238] ;  /* 0x00008e00ff167b82 */ /* 0x000ee60000000800 */
[----:B------:R-:W5:Y:S01]  /*2620*/  @!P4 LDG.E.U16 R20, desc[UR14][R4.64] ;  /* 0x0000000e0414c981 */ /* 0x000f62000c1e1500 */
[----:B------:R-:W-:-:S03]  /*2630*/  PRMT R17, RZ, 0x7610, R17 ;  /* 0x00007610ff117816 */ /* 0x000fc60000000011 */
[----:B-----5:R5:W-:Y:S04]  /*2640*/  STL [R1+0x34], R20 ;  /* 0x0000341401007387 */ /* 0x020be80000100800 */
[----:B----4-:R1:W-:Y:S01]  /*2650*/  STL [R1+0x30], R19 ;  /* 0x0000301301007387 */ /* 0x0103e20000100800 */
[----:B-----5:R-:W4:Y:S01]  /*2660*/  LDC R20, c[0x0][0x238] ;  /* 0x00008e00ff147b82 */ /* 0x020f220000000800 */
[--C-:B-1----:R-:W-:Y:S02]  /*2670*/  SHF.R.U32.HI R19, RZ, 0x8, R21.reuse ;  /* 0x00000008ff137819 */ /* 0x102fe40000011615 */
[----:B------:R-:W-:-:S04]  /*2680*/  SHF.R.U32.HI R21, RZ, 0x8, R21 ;  /* 0x00000008ff157819 */ /* 0x000fc80000011615 */
[----:B------:R-:W-:-:S04]  /*2690*/  SGXT.U32 R21, R21, 0x1 ;  /* 0x000000011515781a */ /* 0x000fc80000000000 */
[----:B------:R-:W-:Y:S02]  /*26a0*/  LOP3.LUT R21, R21, 0xa, RZ, 0xfc, !PT ;  /* 0x0000000a15157812 */ /* 0x000fe400078efcff */
[----:B------:R-:W-:-:S03]  /*26b0*/  SGXT.U32 R19, R19, 0x1 ;  /* 0x000000011313781a */ /* 0x000fc60000000000 */
[----:B---3--:R-:W-:Y:S01]  /*26c0*/  IMAD R21, R21, R22, RZ ;  /* 0x0000001615157224 */ /* 0x008fe200078e02ff */
[----:B------:R-:W-:Y:S01]  /*26d0*/  LOP3.LUT R19, R19, 0xc, RZ, 0xfc, !PT ;  /* 0x0000000c13137812 */ /* 0x000fe200078efcff */
[----:B------:R-:W1:Y:S02]  /*26e0*/  LDC R22, c[0x0][0x238] ;  /* 0x00008e00ff167b82 */ /* 0x000e640000000800 */
[----:B------:R-:W-:-:S04]  /*26f0*/  IMAD.WIDE R4, R21, 0x2, R62 ;  /* 0x0000000215047825 */ /* 0x000fc800078e023e */
[----:B----4-:R-:W-:Y:S01]  /*2700*/  IMAD R19, R19, R20, RZ ;  /* 0x0000001413137224 */ /* 0x010fe200078e02ff */
[----:B------:R-:W3:Y:S01]  /*2710*/  @!P1 LDG.E.U16 R18, desc[UR14][R4.64] ;  /* 0x0000000e04129981 */ /* 0x000ee2000c1e1500 */
[----:B------:R-:W-:Y:S01]  /*2720*/  SGXT.U32 R8, R8, 0x1 ;  /* 0x000000010808781a */ /* 0x000fe20000000000 */
[----:B------:R-:W4:Y:S01]  /*2730*/  LDC R20, c[0x0][0x238] ;  /* 0x00008e00ff147b82 */ /* 0x000f220000000800 */
[----:B------:R-:W-:-:S05]  /*2740*/  IMAD.WIDE R6, R19, 0x2, R62 ;  /* 0x0000000213067825 */ /* 0x000fca00078e023e */
[----:B------:R-:W5:Y:S01]  /*2750*/  @!P2 LDG.E.U16 R17, desc[UR14][R6.64] ;  /* 0x0000000e0611a981 */ /* 0x000f62000c1e1500 */
[----:B------:R-:W2:Y:S01]  /*2760*/  S2R R21, SR_TID.X ;  /* 0x0000000000157919 */ /* 0x000ea20000002100 */
[----:B------:R-:W-:Y:S02]  /*2770*/  LOP3.LUT R8, R8, 0x8, RZ, 0xfc, !PT ;  /* 0x0000000808087812 */ /* 0x000fe400078efcff */
[----:B------:R-:W-:-:S03]  /*2780*/  PRMT R78, RZ, 0x7610, R78 ;  /* 0x00007610ff4e7816 */ /* 0x000fc6000000004e */
[----:B0-----:R-:W-:-:S04]  /*2790*/  IMAD R8, R8, R9, RZ ;  /* 0x0000000908087224 */ /* 0x001fc800078e02ff */
[----:B------:R-:W-:Y:S01]  /*27a0*/  IMAD.WIDE R8, R8, 0x2, R62 ;  /* 0x0000000208087825 */ /* 0x000fe200078e023e */
[----:B------:R-:W-:-:S04]  /*27b0*/  LOP3.LUT R10, R74, 0x12, RZ, 0xfc, !PT ;  /* 0x000000124a0a7812 */ /* 0x000fc800078efcff */
[----:B------:R0:W4:Y:S01]  /*27c0*/  @!P0 LDG.E.U16 R78, desc[UR14][R8.64] ;  /* 0x0000000e084e8981 */ /* 0x000122000c1e1500 */
[----:B------:R-:W-:Y:S02]  /*27d0*/  ISETP.GE.AND P5, PT, R10, UR13, PT ;  /* 0x0000000d0a007c0c */ /* 0x000fe4000bfa6270 */
[----:B--2---:R-:W-:Y:S02]  /*27e0*/  SHF.R.U32.HI R19, RZ, 0x8, R21 ;  /* 0x00000008ff137819 */ /* 0x004fe40000011615 */
[----:B0-----:R-:W-:-:S04]  /*27f0*/  LOP3.LUT R8, R74, 0x14, RZ, 0xfc, !PT ;  /* 0x000000144a087812 */ /* 0x001fc800078efcff */
[----:B------:R-:W-:Y:S02]  /*2800*/  ISETP.GE.AND P0, PT, R8, UR13, PT ;  /* 0x0000000d08007c0c */ /* 0x000fe4000bf06270 */
[----:B------:R-:W-:Y:S02]  /*2810*/  LOP3.LUT R8, R74, 0x18, RZ, 0xfc, !PT ;  /* 0x000000184a087812 */ /* 0x000fe400078efcff */
[----:B------:R-:W-:Y:S02]  /*2820*/  PRMT R16, RZ, 0x7610, R16 ;  /* 0x00007610ff107816 */ /* 0x000fe40000000010 */
[----:B------:R-:W-:Y:S02]  /*2830*/  ISETP.GE.AND P2, PT, R8, UR13, PT ;  /* 0x0000000d08007c0c */ /* 0x000fe4000bf46270 */
[----:B------:R-:W-:Y:S01]  /*2840*/  PRMT R15, RZ, 0x7610, R15 ;  /* 0x00007610ff0f7816 */ /* 0x000fe2000000000f */
[----:B---3--:R0:W-:Y:S02]  /*2850*/  STL [R1+0x28], R18 ;  /* 0x0000281201007387 */ /* 0x0081e40000100800 */
[----:B0-----:R-:W0:Y:S02]  /*2860*/  LDC R18, c[0x0][0x238] ;  /* 0x00008e00ff127b82 */ /* 0x001e240000000800 */
[----:B-----5:R2:W-:Y:S02]  /*2870*/  STL [R1+0x24], R17 ;  /* 0x0000241101007387 */ /* 0x0205e40000100800 */
[----:B--2---:R-:W-:-:S02]  /*2880*/  SHF.R.U32.HI R17, RZ, 0x8, R21 ;  /* 0x00000008ff117819 */ /* 0x004fc40000011615 */
[----:B------:R-:W-:Y:S02]  /*2890*/  SHF.R.U32.HI R21, RZ, 0x8, R21 ;  /* 0x00000008ff157819 */ /* 0x000fe40000011615 */
[----:B------:R-:W-:Y:S02]  /*28a0*/  SGXT.U32 R17, R17, 0x1 ;  /* 0x000000011111781a */ /* 0x000fe40000000000 */
[----:B------:R-:W-:Y:S02]  /*28b0*/  SGXT.U32 R21, R21, 0x1 ;  /* 0x000000011515781a */ /* 0x000fe40000000000 */
[----:B------:R-:W-:Y:S02]  /*28c0*/  LOP3.LUT R17, R17, 0x12, RZ, 0xfc, !PT ;  /* 0x0000001211117812 */ /* 0x000fe400078efcff */
[----:B------:R-:W-:-:S03]  /*28d0*/  LOP3.LUT R21, R21, 0xe, RZ, 0xfc, !PT ;  /* 0x0000000e15157812 */ /* 0x000fc600078efcff */
[----:B0-----:R-:W-:Y:S02]  /*28e0*/  IMAD R17, R17, R18, RZ ;  /* 0x0000001211117224 */ /* 0x001fe400078e02ff */
[----:B-1----:R-:W-:Y:S01]  /*28f0*/  IMAD R21, R21, R22, RZ ;  /* 0x0000001615157224 */ /* 0x002fe200078e02ff */
[----:B------:R-:W0:Y:S01]  /*2900*/  LDC R18, c[0x0][0x238] ;  /* 0x00008e00ff127b82 */ /* 0x000e220000000800 */
[----:B------:R-:W-:-:S04]  /*2910*/  IMAD.WIDE R8, R17, 0x2, R62 ;  /* 0x0000000211087825 */ /* 0x000fc800078e023e */
[----:B------:R-:W-:Y:S01]  /*2920*/  IMAD.WIDE R4, R21, 0x2, R62 ;  /* 0x0000000215047825 */ /* 0x000fe200078e023e */
[----:B------:R-:W2:Y:S04]  /*2930*/  @!P5 LDG.E.U16 R15, desc[UR14][R8.64] ;  /* 0x0000000e080fd981 */ /* 0x000ea8000c1e1500 */
[----:B------:R-:W3:Y:S01]  /*2940*/  @!P3 LDG.E.U16 R16, desc[UR14][R4.64] ;  /* 0x0000000e0410b981 */ /* 0x000ee2000c1e1500 */
[----:B------:R-:W1:Y:S01]  /*2950*/  S2R R17, SR_TID.X ;  /* 0x0000000000117919 */ /* 0x000e620000002100 */
[----:B------:R-:W-:Y:S02]  /*2960*/  PRMT R14, RZ, 0x7610, R14 ;  /* 0x00007610ff0e7816 */ /* 0x000fe4000000000e */
[----:B---3--:R3:W-:Y:S04]  /*2970*/  STL [R1+0x20], R16 ;  /* 0x0000201001007387 */ /* 0x0087e80000100800 */
[----:B--2---:R1:W-:Y:S01]  /*2980*/  STL [R1+0x1c], R15 ;  /* 0x00001c0f01007387 */ /* 0x0043e20000100800 */
[----:B---3--:R-:W2:Y:S01]  /*2990*/  LDC R16, c[0x0][0x238] ;  /* 0x00008e00ff107b82 */ /* 0x008ea20000000800 */
[----:B-1----:R-:W-:-:S02]  /*29a0*/  SHF.R.U32.HI R15, RZ, 0x8, R17 ;  /* 0x00000008ff0f7819 */ /* 0x002fc40000011611 */
[----:B------:R-:W-:-:S04]  /*29b0*/  SHF.R.U32.HI R17, RZ, 0x8, R17 ;  /* 0x00000008ff117819 */ /* 0x000fc80000011611 */
[----:B------:R-:W-:-:S04]  /*29c0*/  SGXT.U32 R17, R17, 0x1 ;  /* 0x000000011111781a */ /* 0x000fc80000000000 */
[----:B------:R-:W-:-:S05]  /*29d0*/  LOP3.LUT R17, R17, 0x14, RZ, 0xfc, !PT ;  /* 0x0000001411117812 */ /* 0x000fca00078efcff */
[----:B0-----:R-:W-:-:S04]  /*29e0*/  IMAD R17, R17, R18, RZ ;  /* 0x0000001211117224 */ /* 0x001fc800078e02ff */
[----:B------:R-:W-:Y:S01]  /*29f0*/  IMAD.WIDE R4, R17, 0x2, R62 ;  /* 0x0000000211047825 */ /* 0x000fe200078e023e */
[----:B------:R-:W0:Y:S01]  /*2a00*/  S2R R18, SR_TID.X ;  /* 0x0000000000127919 */ /* 0x000e220000002100 */
[----:B------:R-:W-:Y:S01]  /*2a10*/  SGXT.U32 R19, R19, 0x1 ;  /* 0x000000011313781a */ /* 0x000fe20000000000 */
[----:B------:R-:W1:Y:S02]  /*2a20*/  LDC R17, c[0x0][0x238] ;  /* 0x00008e00ff117b82 */ /* 0x000e640000000800 */
[----:B------:R-:W3:Y:S01]  /*2a30*/  @!P0 LDG.E.U16 R14, desc[UR14][R4.64] ;  /* 0x0000000e040e8981 */ /* 0x000ee2000c1e1500 */
[----:B------:R-:W-:Y:S02]  /*2a40*/  LOP3.LUT R3, R74, 0x10, RZ, 0xfc, !PT ;  /* 0x000000104a037812 */ /* 0x000fe400078efcff */
[----:B------:R-:W-:Y:S02]  /*2a50*/  LOP3.LUT R19, R19, 0x10, RZ, 0xfc, !PT ;  /* 0x0000001013137812 */ /* 0x000fe400078efcff */
[----:B------:R-:W-:-:S02]  /*2a60*/  ISETP.GE.AND P4, PT, R3, UR13, PT ;  /* 0x0000000d03007c0c */ /* 0x000fc4000bf86270 */
[----:B------:R-:W-:Y:S01]  /*2a70*/  SGXT.U32 R15, R15, 0x1 ;  /* 0x000000010f0f781a */ /* 0x000fe20000000000 */
[----:B----4-:R-:W-:-:S03]  /*2a80*/  IMAD R19, R19, R20, RZ ;  /* 0x0000001413137224 */ /* 0x010fc600078e02ff */
[----:B------:R-:W-:Y:S01]  /*2a90*/  LOP3.LUT R15, R15, 0x16, RZ, 0xfc, !PT ;  /* 0x000000160f0f7812 */ /* 0x000fe200078efcff */
[----:B------:R-:W-:Y:S01]  /*2aa0*/  IMAD.WIDE R6, R19, 0x2, R62 ;  /* 0x0000000213067825 */ /* 0x000fe200078e023e */
[----:B------:R-:W-:Y:S01]  /*2ab0*/  PRMT R80, RZ, 0x7610, R80 ;  /* 0x00007610ff507816 */ /* 0x000fe20000000050 */
[----:B------:R-:W4:Y:S02]  /*2ac0*/  LDC R19, c[0x0][0x238] ;  /* 0x00008e00ff137b82 */ /* 0x000f240000000800 */
[----:B--2---:R-:W-:-:S03]  /*2ad0*/  IMAD R15, R15, R16, RZ ;  /* 0x000000100f0f7224 */ /* 0x004fc600078e02ff */
[----:B------:R2:W5:Y:S02]  /*2ae0*/  @!P4 LDG.E.U16 R80, desc[UR14][R6.64] ;  /* 0x0000000e0650c981 */ /* 0x000564000c1e1500 */
[----:B--2---:R-:W-:Y:S02]  /*2af0*/  IMAD.WIDE R6, R15, 0x2, R62 ;  /* 0x000000020f067825 */ /* 0x004fe400078e023e */
[----:B------:R-:W2:Y:S01]  /*2b00*/  LDC R15, c[0x0][0x238] ;  /* 0x00008e00ff0f7b82 */ /* 0x000ea20000000800 */
[----:B------:R-:W-:Y:S02]  /*2b10*/  LOP3.LUT R3, R74, 0x16, RZ, 0xfc, !PT ;  /* 0x000000164a037812 */ /* 0x000fe400078efcff */
[----:B0-----:R-:W-:Y:S02]  /*2b20*/  SHF.R.U32.HI R16, RZ, 0x8, R18 ;  /* 0x00000008ff107819 */ /* 0x001fe40000011612 */
[----:B------:R-:W-:Y:S02]  /*2b30*/  ISETP.GE.AND P1, PT, R3, UR13, PT ;  /* 0x0000000d03007c0c */ /* 0x000fe4000bf26270 */
[----:B------:R-:W-:-:S02]  /*2b40*/  SGXT.U32 R16, R16, 0x1 ;  /* 0x000000011010781a */ /* 0x000fc40000000000 */
[C---:B------:R-:W-:Y:S02]  /*2b50*/  LOP3.LUT R3, R74.reuse, 0x1a, RZ, 0xfc, !PT ;  /* 0x0000001a4a037812 */ /* 0x040fe400078efcff */
[C---:B------:R-:W-:Y:S02]  /*2b60*/  LOP3.LUT R10, R74.reuse, 0x1c, RZ, 0xfc, !PT ;  /* 0x0000001c4a0a7812 */ /* 0x040fe400078efcff */
[----:B------:R-:W-:Y:S02]  /*2b70*/  LOP3.LUT R8, R74, 0x1e, RZ, 0xfc, !PT ;  /* 0x0000001e4a087812 */ /* 0x000fe400078efcff */
[----:B------:R-:W-:Y:S02]  /*2b80*/  LOP3.LUT R16, R16, 0x1a, RZ, 0xfc, !PT ;  /* 0x0000001a10107812 */ /* 0x000fe400078efcff */
[----:B------:R-:W-:Y:S02]  /*2b90*/  ISETP.GE.AND P3, PT, R3, UR13, PT ;  /* 0x0000000d03007c0c */ /* 0x000fe4000bf66270 */
[----:B------:R-:W-:-:S02]  /*2ba0*/  ISETP.GE.AND P4, PT, R10, UR13, PT ;  /* 0x0000000d0a007c0c */ /* 0x000fc4000bf86270 */
[----:B------:R-:W-:Y:S01]  /*2bb0*/  PRMT R10, RZ, 0x7610, R10 ;  /* 0x00007610ff0a7816 */ /* 0x000fe2000000000a */
[----:B-1----:R-:W-:Y:S01]  /*2bc0*/  IMAD R16, R16, R17, RZ ;  /* 0x0000001110107224 */ /* 0x002fe200078e02ff */
[----:B------:R-:W-:Y:S01]  /*2bd0*/  ISETP.GE.AND P5, PT, R8, UR13, PT ;  /* 0x0000000d08007c0c */ /* 0x000fe2000bfa6270 */
[----:B------:R-:W0:Y:S01]  /*2be0*/  LDC R17, c[0x0][0x238] ;  /* 0x00008e00ff117b82 */ /* 0x000e220000000800 */
[----:B------:R-:W-:Y:S02]  /*2bf0*/  LOP3.LUT R8, R74, 0x22, RZ, 0xfc, !PT ;  /* 0x000000224a087812 */ /* 0x000fe400078efcff */
[----:B------:R1:W4:Y:S01]  /*2c00*/  @!P1 LDG.E.U16 R10, desc[UR14][R6.64] ;  /* 0x0000000e060a9981 */ /* 0x000322000c1e1500 */
[----:B------:R-:W-:Y:S02]  /*2c10*/  PRMT R13, RZ, 0x7610, R13 ;  /* 0x00007610ff0d7816 */ /* 0x000fe4000000000d */
[----:B------:R-:W-:Y:S02]  /*2c20*/  ISETP.GE.AND P1, PT, R8, UR13, PT ;  /* 0x0000000d08007c0c */ /* 0x000fe4000bf26270 */
[----:B------:R-:W-:Y:S01]  /*2c30*/  PRMT R11, RZ, 0x7610, R11 ;  /* 0x00007610ff0b7816 */ /* 0x000fe2000000000b */
[----:B-1----:R-:W-:-:S05]  /*2c40*/  IMAD.WIDE R6, R16, 0x2, R62 ;  /* 0x0000000210067825 */ /* 0x002fca00078e023e */
[----:B------:R-:W5:Y:S04]  /*2c50*/  @!P3 LDG.E.U16 R13, desc[UR14][R6.64] ;  /* 0x0000000e060db981 */ /* 0x000f68000c1e1500 */
[----:B---3--:R1:W-:Y:S02]  /*2c60*/  STL [R1+0x18], R14 ;  /* 0x0000180e01007387 */ /* 0x0083e40000100800 */
[----:B-1----:R-:W-:-:S04]  /*2c70*/  SHF.R.U32.HI R14, RZ, 0x8, R18 ;  /* 0x00000008ff0e7819 */ /* 0x002fc80000011612 */
[----:B------:R-:W-:-:S04]  /*2c80*/  SGXT.U32 R14, R14, 0x1 ;  /* 0x000000010e0e781a */ /* 0x000fc80000000000 */
[----:B------:R-:W-:-:S05]  /*2c90*/  LOP3.LUT R14, R14, 0x1c, RZ, 0xfc, !PT ;  /* 0x0000001c0e0e7812 */ /* 0x000fca00078efcff */
[----:B--2---:R-:W-:Y:S02]  /*2ca0*/  IMAD R14, R14, R15, RZ ;  /* 0x0000000f0e0e7224 */ /* 0x004fe400078e02ff */
[----:B------:R-:W1:Y:S02]  /*2cb0*/  LDC R15, c[0x0][0x238] ;  /* 0x00008e00ff0f7b82 */ /* 0x000e640000000800 */
[----:B------:R-:W-:-:S05]  /*2cc0*/  IMAD.WIDE R8, R14, 0x2, R62 ;  /* 0x000000020e087825 */ /* 0x000fca00078e023e */
[----:B------:R-:W2:Y:S01]  /*2cd0*/  @!P4 LDG.E.U16 R11, desc[UR14][R8.64] ;  /* 0x0000000e080bc981 */ /* 0x000ea2000c1e1500 */
[----:B------:R-:W3:Y:S01]  /*2ce0*/  S2R R14, SR_TID.X ;  /* 0x00000000000e7919 */ /* 0x000ee20000002100 */
[----:B------:R-:W-:-:S04]  /*2cf0*/  SHF.R.U32.HI R18, RZ, 0x8, R18 ;  /* 0x00000008ff127819 */ /* 0x000fc80000011612 */
[----:B------:R-:W-:-:S04]  /*2d00*/  SGXT.U32 R18, R18, 0x1 ;  /* 0x000000011212781a */ /* 0x000fc80000000000 */
[----:B------:R-:W-:Y:S01]  /*2d10*/  LOP3.LUT R18, R18, 0x18, RZ, 0xfc, !PT ;  /* 0x0000001812127812 */ /* 0x000fe200078efcff */
[----:B----4-:R-:W-:Y:S04]  /*2d20*/  STL [R1+0x14], R10 ;  /* 0x0000140a01007387 */ /* 0x010fe80000100800 */
[----:B------:R-:W-:Y:S01]  /*2d30*/  IMAD R18, R18, R19, RZ ;  /* 0x0000001312127224 */ /* 0x000fe200078e02ff */
[----:B------:R-:W-:Y:S01]  /*2d40*/  PRMT R82, RZ, 0x7610, R82 ;  /* 0x00007610ff527816 */ /* 0x000fe20000000052 */
[----:B-----5:R4:W-:Y:S02]  /*2d50*/  STL [R1+0x10], R13 ;  /* 0x0000100d01007387 */ /* 0x0209e40000100800 */
[----:B------:R-:W-:Y:S01]  /*2d60*/  IMAD.WIDE R4, R18, 0x2, R62 ;  /* 0x0000000212047825 */ /* 0x000fe200078e023e */
[----:B------:R-:W-:Y:S01]  /*2d70*/  PRMT R0, RZ, 0x7610, R0 ;  /* 0x00007610ff007816 */ /* 0x000fe20000000000 */
[----:B------:R-:W5:Y:S03]  /*2d80*/  LDC R18, c[0x0][0x238] ;  /* 0x00008e00ff127b82 */ /* 0x000f660000000800 */
[----:B------:R0:W5:Y:S05]  /*2d90*/  @!P2 LDG.E.U16 R82, desc[UR14][R4.64] ;  /* 0x0000000e0452a981 */ /* 0x00016a000c1e1500 */
[----:B----4-:R-:W4:Y:S01]  /*2da0*/  LDC R13, c[0x0][0x238] ;  /* 0x00008e00ff0d7b82 */ /* 0x010f220000000800 */
[----:B--2---:R3:W-:Y:S02]  /*2db0*/  STL [R1+0xc], R11 ;  /* 0x00000c0b01007387 */ /* 0x0047e40000100800 */
[----:B---3--:R-:W-:-:S02]  /*2dc0*/  SHF.R.U32.HI R11, RZ, 0x8, R14 ;  /* 0x00000008ff0b7819 */ /* 0x008fc4000001160e */
[----:B------:R-:W-:-:S04]  /*2dd0*/  SHF.R.U32.HI R14, RZ, 0x8, R14 ;  /* 0x00000008ff0e7819 */ /* 0x000fc8000001160e */
[----:B------:R-:W-:-:S04]  /*2de0*/  SGXT.U32 R14, R14, 0x1 ;  /* 0x000000010e0e781a */ /* 0x000fc80000000000 */
[----:B------:R-:W-:-:S05]  /*2df0*/  LOP3.LUT R14, R14, 0x1e, RZ, 0xfc, !PT ;  /* 0x0000001e0e0e7812 */ /* 0x000fca00078efcff */
[----:B-1----:R-:W-:Y:S01]  /*2e00*/  IMAD R14, R14, R15, RZ ;  /* 0x0000000f0e0e7224 */ /* 0x002fe200078e02ff */
[----:B------:R-:W1:Y:S01]  /*2e10*/  S2R R16, SR_TID.X ;  /* 0x0000000000107919 */ /* 0x000e620000002100 */
[----:B------:R-:W-:Y:S01]  /*2e20*/  SGXT.U32 R11, R11, 0x1 ;  /* 0x000000010b0b781a */ /* 0x000fe20000000000 */
[----:B------:R-:W2:Y:S01]  /*2e30*/  LDC R15, c[0x0][0x238] ;  /* 0x00008e00ff0f7b82 */ /* 0x000ea20000000800 */
[----:B0-----:R-:W-:-:S05]  /*2e40*/  IMAD.WIDE R4, R14, 0x2, R62 ;  /* 0x000000020e047825 */ /* 0x001fca00078e023e */
[----:B------:R-:W3:Y:S01]  /*2e50*/  @!P5 LDG.E.U16 R0, desc[UR14][R4.64] ;  /* 0x0000000e0400d981 */ /* 0x000ee2000c1e1500 */
[----:B------:R-:W-:-:S05]  /*2e60*/  LOP3.LUT R11, R11, 0x20, RZ, 0xfc, !PT ;  /* 0x000000200b0b7812 */ /* 0x000fca00078efcff */
[----:B----4-:R-:W-:Y:S02]  /*2e70*/  IMAD R11, R11, R13, RZ ;  /* 0x0000000d0b0b7224 */ /* 0x010fe400078e02ff */
[----:B------:R-:W0:Y:S01]  /*2e80*/  LDC R13, c[0x0][0x238] ;  /* 0x00008e00ff0d7b82 */ /* 0x000e220000000800 */
[----:B------:R-:W-:Y:S01]  /*2e90*/  LOP3.LUT R3, R74, 0x20, RZ, 0xfc, !PT ;  /* 0x000000204a037812 */ /* 0x000fe200078efcff */
[----:B------:R-:W-:-:S03]  /*2ea0*/  IMAD.WIDE R6, R11, 0x2, R62 ;  /* 0x000000020b067825 */ /* 0x000fc600078e023e */
[----:B------:R-:W-:Y:S02]  /*2eb0*/  ISETP.GE.AND P0, PT, R3, UR13, PT ;  /* 0x0000000d03007c0c */ /* 0x000fe4000bf06270 */
[C---:B------:R-:W-:Y:S02]  /*2ec0*/  LOP3.LUT R3, R74.reuse, 0x24, RZ, 0xfc, !PT ;  /* 0x000000244a037812 */ /* 0x040fe400078efcff */
[----:B------:R-:W-:Y:S02]  /*2ed0*/  LOP3.LUT R10, R74, 0x26, RZ, 0xfc, !PT ;  /* 0x000000264a0a7812 */ /* 0x000fe400078efcff */
[--C-:B-1----:R-:W-:Y:S02]  /*2ee0*/  SHF.R.U32.HI R14, RZ, 0x8, R16.reuse ;  /* 0x00000008ff0e7819 */ /* 0x102fe40000011610 */
[--C-:B------:R-:W-:Y:S02]  /*2ef0*/  SHF.R.U32.HI R11, RZ, 0x8, R16.reuse ;  /* 0x00000008ff0b7819 */ /* 0x100fe40000011610 */
[----:B------:R-:W-:-:S02]  /*2f00*/  SHF.R.U32.HI R16, RZ, 0x8, R16 ;  /* 0x00000008ff107819 */ /* 0x000fc40000011610 */
[----:B------:R-:W-:Y:S02]  /*2f10*/  SGXT.U32 R14, R14, 0x1 ;  /* 0x000000010e0e781a */ /* 0x000fe40000000000 */
[----:B------:R-:W-:Y:S02]  /*2f20*/  SGXT.U32 R11, R11, 0x1 ;  /* 0x000000010b0b781a */ /* 0x000fe40000000000 */
[----:B------:R-:W-:Y:S02]  /*2f30*/  SGXT.U32 R16, R16, 0x1 ;  /* 0x000000011010781a */ /* 0x000fe40000000000 */
[----:B------:R-:W-:Y:S02]  /*2f40*/  LOP3.LUT R8, R74, 0x28, RZ, 0xfc, !PT ;  /* 0x000000284a087812 */ /* 0x000fe400078efcff */
[----:B------:R-:W-:Y:S02]  /*2f50*/  LOP3.LUT R14, R14, 0x24, RZ, 0xfc, !PT ;  /* 0x000000240e0e7812 */ /* 0x000fe400078efcff */
[----:B------:R-:W-:-:S02]  /*2f60*/  ISETP.GE.AND P2, PT, R3, UR13, PT ;  /* 0x0000000d03007c0c */ /* 0x000fc4000bf46270 */
[----:B------:R-:W-:Y:S02]  /*2f70*/  PRMT R84, RZ, 0x7610, R84 ;  /* 0x00007610ff547816 */ /* 0x000fe40000000054 */
[----:B------:R-:W-:Y:S02]  /*2f80*/  LOP3.LUT R11, R11, 0x26, RZ, 0xfc, !PT ;  /* 0x000000260b0b7812 */ /* 0x000fe400078efcff */
[----:B------:R-:W-:Y:S02]  /*2f90*/  ISETP.GE.AND P3, PT, R10, UR13, PT ;  /* 0x0000000d0a007c0c */ /* 0x000fe4000bf66270 */
[----:B------:R-:W-:Y:S02]  /*2fa0*/  LOP3.LUT R16, R16, 0x22, RZ, 0xfc, !PT ;  /* 0x0000002210107812 */ /* 0x000fe400078efcff */
[----:B------:R-:W-:Y:S01]  /*2fb0*/  ISETP.GE.AND P4, PT, R8, UR13, PT ;  /* 0x0000000d08007c0c */ /* 0x000fe2000bf86270 */
[----:B--2---:R-:W-:Y:S01]  /*2fc0*/  IMAD R14, R14, R15, RZ ;  /* 0x0000000f0e0e7224 */ /* 0x004fe200078e02ff */
[----:B------:R-:W-:Y:S01]  /*2fd0*/  LOP3.LUT R8, R74, 0x2c, RZ, 0xfc, !PT ;  /* 0x0000002c4a087812 */ /* 0x000fe200078efcff */
[----:B0-----:R-:W-:Y:S01]  /*2fe0*/  IMAD R11, R11, R13, RZ ;  /* 0x0000000d0b0b7224 */ /* 0x001fe200078e02ff */
[----:B------:R0:W2:Y:S01]  /*2ff0*/  @!P0 LDG.E.U16 R84, desc[UR14][R6.64] ;  /* 0x0000000e06548981 */ /* 0x0000a2000c1e1500 */
[----:B------:R-:W-:Y:S01]  /*3000*/  IMAD R16, R16, R17, RZ ;  /* 0x0000001110107224 */ /* 0x000fe200078e02ff */
[----:B------:R-:W-:Y:S01]  /*3010*/  ISETP.GE.AND P0, PT, R8, UR13, PT ;  /* 0x0000000d08007c0c */ /* 0x000fe2000bf06270 */
[----:B------:R-:W-:Y:S01]  /*3020*/  IMAD.WIDE R8, R14, 0x2, R62 ;  /* 0x000000020e087825 */ /* 0x000fe200078e023e */
[----:B------:R-:W-:Y:S01]  /*3030*/  PRMT R12, RZ, 0x7610, R12 ;  /* 0x00007610ff0c7816 */ /* 0x000fe2000000000c */
[----:B------:R-:W1:Y:S02]  /*3040*/  LDC R13, c[0x0][0x238] ;  /* 0x00008e00ff0d7b82 */ /* 0x000e640000000800 */
[----:B------:R-:W-:Y:S01]  /*3050*/  IMAD.WIDE R10, R11, 0x2, R62 ;  /* 0x000000020b0a7825 */ /* 0x000fe200078e023e */
[----:B0-----:R-:W-:-:S03]  /*3060*/  PRMT R6, RZ, 0x7610, R6 ;  /* 0x00007610ff067816 */ /* 0x001fc60000000006 */
[----:B------:R-:W-:Y:S01]  /*3070*/  IMAD.WIDE R4, R16, 0x2, R62 ;  /* 0x0000000210047825 */ /* 0x000fe200078e023e */
[----:B---3--:R0:W-:Y:S01]  /*3080*/  STL [R1+0x68], R0 ;  /* 0x0000680001007387 */ /* 0x0081e20000100800 */
[----:B------:R-:W3:Y:S03]  /*3090*/  LDC R15, c[0x0][0x238] ;  /* 0x00008e00ff0f7b82 */ /* 0x000ee60000000800 */
[----:B------:R-:W4:Y:S04]  /*30a0*/  @!P3 LDG.E.U16 R6, desc[UR14][R10.64] ;  /* 0x0000000e0a06b981 */ /* 0x000f28000c1e1500 */
[----:B------:R5:W3:Y:S01]  /*30b0*/  @!P1 LDG.E.U16 R12, desc[UR14][R4.64] ;  /* 0x0000000e040c9981 */ /* 0x000ae2000c1e1500 */
[----:B------:R-:W-:Y:S01]  /*30c0*/  LOP3.LUT R3, R74, 0x2a, RZ, 0xfc, !PT ;  /* 0x0000002a4a037812 */ /* 0x000fe200078efcff */
[----:B------:R-:W2:Y:S01]  /*30d0*/  LDC R16, c[0x0][0x238] ;  /* 0x00008e00ff107b82 */ /* 0x000ea20000000800 */
[----:B0-----:R-:W-:-:S06]  /*30e0*/  PRMT R0, RZ, 0x7610, R0 ;  /* 0x00007610ff007816 */ /* 0x001fcc0000000000 */
[----:B------:R-:W2:Y:S01]  /*30f0*/  @!P2 LDG.E.U16 R0, desc[UR14][R8.64] ;  /* 0x0000000e0800a981 */ /* 0x000ea2000c1e1500 */
[----:B------:R-:W0:Y:S01]  /*3100*/  S2R R14, SR_TID.X ;  /* 0x00000000000e7919 */ /* 0x000e220000002100 */
[----:B------:R-:W-:Y:S02]  /*3110*/  ISETP.GE.AND P6, PT, R3, UR13, PT ;  /* 0x0000000d03007c0c */ /* 0x000fe4000bfc6270 */
[----:B------:R-:W-:Y:S02]  /*3120*/  LOP3.LUT R3, R74, 0x2e, RZ, 0xfc, !PT ;  /* 0x0000002e4a037812 */ /* 0x000fe400078efcff */
[----:B------:R-:W-:Y:S02]  /*3130*/  PRMT R86, RZ, 0x7610, R86 ;  /* 0x00007610ff567816 */ /* 0x000fe40000000056 */
[----:B------:R-:W-:Y:S02]  /*3140*/  ISETP.GE.AND P1, PT, R3, UR13, PT ;  /* 0x0000000d03007c0c */ /* 0x000fe4000bf26270 */
[----:B-----5:R-:W-:-:S02]  /*3150*/  PRMT R4, RZ, 0x7610, R4 ;  /* 0x00007610ff047816 */ /* 0x020fc40000000004 */
[C---:B------:R-:W-:Y:S01]  /*3160*/  LOP3.LUT R5, R74.reuse, 0x34, RZ, 0xfc, !PT ;  /* 0x000000344a057812 */ /* 0x040fe200078efcff */
[----:B------:R-:W5:Y:S01]  /*3170*/  S2R R17, SR_TID.X ;  /* 0x0000000000117919 */ /* 0x000f620000002100 */
[C---:B------:R-:W-:Y:S02]  /*3180*/  LOP3.LUT R7, R74.reuse, 0x30, RZ, 0xfc, !PT ;  /* 0x000000304a077812 */ /* 0x040fe400078efcff */
[----:B------:R-:W-:Y:S02]  /*3190*/  LOP3.LUT R3, R74, 0x32, RZ, 0xfc, !PT ;  /* 0x000000324a037812 */ /* 0x000fe400078efcff */
[----:B------:R-:W-:Y:S02]  /*31a0*/  ISETP.GE.AND P2, PT, R7, UR13, PT ;  /* 0x0000000d07007c0c */ /* 0x000fe4000bf46270 */
[----:B------:R-:W-:Y:S02]  /*31b0*/  ISETP.GE.AND P3, PT, R3, UR13, PT ;  /* 0x0000000d03007c0c */ /* 0x000fe4000bf66270 */
[----:B------:R-:W-:-:S02]  /*31c0*/  PRMT R3, RZ, 0x7610, R3 ;  /* 0x00007610ff037816 */ /* 0x000fc40000000003 */
[----:B------:R-:W-:Y:S02]  /*31d0*/  LOP3.LUT R7, R74, 0x36, RZ, 0xfc, !PT ;  /* 0x000000364a077812 */ /* 0x000fe400078efcff */
[----:B------:R-:W-:Y:S02]  /*31e0*/  PRMT R88, RZ, 0x7610, R88 ;  /* 0x00007610ff587816 */ /* 0x000fe40000000058 */
[----:B------:R-:W-:Y:S01]  /*31f0*/  ISETP.GE.AND P5, PT, R7, UR13, PT ;  /* 0x0000000d07007c0c */ /* 0x000fe2000bfa6270 */
[----:B--2---:R-:W-:Y:S04]  /*3200*/  STL [R1+0x6c], R0 ;  /* 0x00006c0001007387 */ /* 0x004fe80000100800 */
[----:B----4-:R2:W-:Y:S04]  /*3210*/  STL [R1+0x70], R6 ;  /* 0x0000700601007387 */ /* 0x0105e80000100800 */
[----:B---3--:R0:W-:Y:S01]  /*3220*/  STL [R1+0x8], R12 ;  /* 0x0000080c01007387 */ /* 0x0081e20000100800 */
[----:B--2---:R-:W2:Y:S01]  /*3230*/  LDC R6, c[0x0][0x238] ;  /* 0x00008e00ff067b82 */ /* 0x004ea20000000800 */
[----:B0-----:R-:W-:-:S04]  /*3240*/  SHF.R.U32.HI R12, RZ, 0x8, R14 ;  /* 0x00000008ff0c7819 */ /* 0x001fc8000001160e */
[----:B------:R-:W-:-:S04]  /*3250*/  SGXT.U32 R12, R12, 0x1 ;  /* 0x000000010c0c781a */ /* 0x000fc80000000000 */
[----:B------:R-:W-:-:S05]  /*3260*/  LOP3.LUT R12, R12, 0x2a, RZ, 0xfc, !PT ;  /* 0x0000002a0c0c7812 */ /* 0x000fca00078efcff */
[----:B-1----:R-:W-:Y:S01]  /*3270*/  IMAD R12, R12, R13, RZ ;  /* 0x0000000d0c0c7224 */ /* 0x002fe200078e02ff */
[----:B------:R-:W-:-:S03]  /*3280*/  SHF.R.U32.HI R14, RZ, 0x8, R14 ;  /* 0x00000008ff0e7819 */ /* 0x000fc6000001160e */
[----:B------:R-:W-:Y:S02]  /*3290*/  IMAD.WIDE R10, R12, 0x2, R62 ;  /* 0x000000020c0a7825 */ /* 0x000fe400078e023e */
[----:B------:R-:W0:Y:S01]  /*32a0*/  S2R R12, SR_TID.X ;  /* 0x00000000000c7919 */ /* 0x000e220000002100 */
[----:B------:R-:W-:Y:S02]  /*32b0*/  SGXT.U32 R14, R14, 0x1 ;  /* 0x000000010e0e781a */ /* 0x000fe40000000000 */
[----:B------:R1:W3:Y:S02]  /*32c0*/  @!P6 LDG.E.U16 R4, desc[UR14][R10.64] ;  /* 0x0000000e0a04e981 */ /* 0x0002e4000c1e1500 */
[----:B------:R-:W-:-:S05]  /*32d0*/  LOP3.LUT R14, R14, 0x28, RZ, 0xfc, !PT ;  /* 0x000000280e0e7812 */ /* 0x000fca00078efcff */
[----:B------:R-:W-:-:S04]  /*32e0*/  IMAD R14, R14, R15, RZ ;  /* 0x0000000f0e0e7224 */ /* 0x000fc800078e02ff */
[----:B------:R-:W-:Y:S02]  /*32f0*/  IMAD.WIDE R8, R14, 0x2, R62 ;  /* 0x000000020e087825 */ /* 0x000fe400078e023e */
[----:B------:R-:W4:Y:S03]  /*3300*/  LDC R14, c[0x0][0x238] ;  /* 0x00008e00ff0e7b82 */ /* 0x000f260000000800 */
[----:B------:R5:W3:Y:S01]  /*3310*/  @!P4 LDG.E.U16 R86, desc[UR14][R8.64] ;  /* 0x0000000e0856c981 */ /* 0x000ae2000c1e1500 */
[----:B0-----:R-:W-:-:S04]  /*3320*/  SHF.R.U32.HI R13, RZ, 0x8, R12 ;  /* 0x00000008ff0d7819 */ /* 0x001fc8000001160c */
[----:B------:R-:W-:-:S04]  /*3330*/  SGXT.U32 R13, R13, 0x1 ;  /* 0x000000010d0d781a */ /* 0x000fc80000000000 */
[----:B------:R-:W-:Y:S02]  /*3340*/  LOP3.LUT R13, R13, 0x2e, RZ, 0xfc, !PT ;  /* 0x0000002e0d0d7812 */ /* 0x000fe400078efcff */
[----:B------:R-:W-:-:S03]  /*3350*/  ISETP.GE.AND P4, PT, R5, UR13, PT ;  /* 0x0000000d05007c0c */ /* 0x000fc6000bf86270 */
[----:B----4-:R-:W-:Y:S01]  /*3360*/  IMAD R13, R13, R14, RZ ;  /* 0x0000000e0d0d7224 */ /* 0x010fe200078e02ff */
[----:B------:R-:W-:-:S03]  /*3370*/  PRMT R5, RZ, 0x7610, R5 ;  /* 0x00007610ff057816 */ /* 0x000fc60000000005 */
[----:B-1----:R-:W-:-:S05]  /*3380*/  IMAD.WIDE R10, R13, 0x2, R62 ;  /* 0x000000020d0a7825 */ /* 0x002fca00078e023e */
[----:B------:R0:W3:Y:S01]  /*3390*/  @!P1 LDG.E.U16 R5, desc[UR14][R10.64] ;  /* 0x0000000e0a059981 */ /* 0x0000e2000c1e1500 */
[----:B------:R-:W1:Y:S01]  /*33a0*/  S2R R13, SR_TID.X ;  /* 0x00000000000d7919 */ /* 0x000e620000002100 */
[----:B------:R-:W-:-:S04]  /*33b0*/  SHF.R.U32.HI R15, RZ, 0x8, R12 ;  /* 0x00000008ff0f7819 */ /* 0x000fc8000001160c */
[----:B------:R-:W-:-:S04]  /*33c0*/  SGXT.U32 R15, R15, 0x1 ;  /* 0x000000010f0f781a */ /* 0x000fc80000000000 */
[----:B------:R-:W-:-:S05]  /*33d0*/  LOP3.LUT R15, R15, 0x2c, RZ, 0xfc, !PT ;  /* 0x0000002c0f0f7812 */ /* 0x000fca00078efcff */
[----:B------:R-:W-:Y:S02]  /*33e0*/  IMAD R15, R15, R16, RZ ;  /* 0x000000100f0f7224 */ /* 0x000fe400078e02ff */
[----:B------:R-:W4:Y:S01]  /*33f0*/  LDC R16, c[0x0][0x238] ;  /* 0x00008e00ff107b82 */ /* 0x000f220000000800 */
[----:B------:R-:W-:Y:S01]  /*3400*/  LOP3.LUT R12, R74, 0x38, RZ, 0xfc, !PT ;  /* 0x000000384a0c7812 */ /* 0x000fe200078efcff */
[----:B-----5:R-:W-:Y:S01]  /*3410*/  IMAD.WIDE R8, R15, 0x2, R62 ;  /* 0x000000020f087825 */ /* 0x020fe200078e023e */
[----:B-1----:R-:W-:-:S05]  /*3420*/  SHF.R.U32.HI R14, RZ, 0x8, R13 ;  /* 0x00000008ff0e7819 */ /* 0x002fca000001160d */
[----:B------:R-:W1:Y:S01]  /*3430*/  LDC R15, c[0x0][0x238] ;  /* 0x00008e00ff0f7b82 */ /* 0x000e620000000800 */
[--C-:B------:R-:W-:Y:S01]  /*3440*/  SHF.R.U32.HI R0, RZ, 0x8, R13.reuse ;  /* 0x00000008ff007819 */ /* 0x100fe2000001160d */
[----:B------:R5:W3:Y:S01]  /*3450*/  @!P0 LDG.E.U16 R3, desc[UR14][R8.64] ;  /* 0x0000000e08038981 */ /* 0x000ae2000c1e1500 */
[----:B------:R-:W-:Y:S02]  /*3460*/  SHF.R.U32.HI R13, RZ, 0x8, R13 ;  /* 0x00000008ff0d7819 */ /* 0x000fe4000001160d */
[----:B------:R-:W-:Y:S02]  /*3470*/  SGXT.U32 R0, R0, 0x1 ;  /* 0x000000010000781a */ /* 0x000fe40000000000 */
[----:B------:R-:W-:Y:S02]  /*3480*/  SGXT.U32 R13, R13, 0x1 ;  /* 0x000000010d0d781a */ /* 0x000fe40000000000 */
[----:B------:R-:W-:Y:S02]  /*3490*/  LOP3.LUT R0, R0, 0x32, RZ, 0xfc, !PT ;  /* 0x0000003200007812 */ /* 0x000fe400078efcff */
[----:B------:R-:W-:-:S02]  /*34a0*/  LOP3.LUT R13, R13, 0x30, RZ, 0xfc, !PT ;  /* 0x000000300d0d7812 */ /* 0x000fc400078efcff */
[----:B------:R-:W-:Y:S01]  /*34b0*/  ISETP.GE.AND P6, PT, R12, UR13, PT ;  /* 0x0000000d0c007c0c */ /* 0x000fe2000bfc6270 */
[----:B--2---:R-:W-:Y:S01]  /*34c0*/  IMAD R0, R0, R6, RZ ;  /* 0x0000000600007224 */ /* 0x004fe200078e02ff */
[----:B------:R-:W-:Y:S01]  /*34d0*/  LOP3.LUT R12, R74, 0x3c, RZ, 0xfc, !PT ;  /* 0x0000003c4a0c7812 */ /* 0x000fe200078efcff */
[----:B----4-:R-:W-:Y:S01]  /*34e0*/  IMAD R13, R13, R16, RZ ;  /* 0x000000100d0d7224 */ /* 0x010fe200078e02ff */
[----:B------:R-:W-:Y:S01]  /*34f0*/  SGXT.U32 R14, R14, 0x1 ;  /* 0x000000010e0e781a */ /* 0x000fe20000000000 */
[----:B------:R-:W2:Y:S01]  /*3500*/  LDC R6, c[0x0][0x238] ;  /* 0x00008e00ff067b82 */ /* 0x000ea20000000800 */
[----:B------:R-:W-:Y:S01]  /*3510*/  ISETP.GE.AND P1, PT, R12, UR13, PT ;  /* 0x0000000d0c007c0c */ /* 0x000fe2000bf26270 */
[----:B0-----:R-:W-:-:S04]  /*3520*/  IMAD.WIDE R10, R13, 0x2, R62 ;  /* 0x000000020d0a7825 */ /* 0x001fc800078e023e */
[----:B------:R-:W-:Y:S01]  /*3530*/  IMAD.WIDE R12, R0, 0x2, R62 ;  /* 0x00000002000c7825 */ /* 0x000fe200078e023e */
[--C-:B------:R-:W-:Y:S01]  /*3540*/  SHF.R.U32.HI R0, RZ, 0x8, R17.reuse ;  /* 0x00000008ff007819 */ /* 0x100fe20000011611 */
[----:B------:R0:W4:Y:S01]  /*3550*/  @!P2 LDG.E.U16 R88, desc[UR14][R10.64] ;  /* 0x0000000e0a58a981 */ /* 0x000122000c1e1500 */
[----:B------:R-:W-:-:S04]  /*3560*/  SHF.R.U32.HI R17, RZ, 0x8, R17 ;  /* 0x00000008ff117819 */ /* 0x000fc80000011611 */
[----:B------:R-:W-:Y:S02]  /*3570*/  SGXT.U32 R17, R17, 0x1 ;  /* 0x000000011111781a */ /* 0x000fe40000000000 */
[----:B------:R-:W-:Y:S02]  /*3580*/  LOP3.LUT R14, R14, 0x34, RZ, 0xfc, !PT ;  /* 0x000000340e0e7812 */ /* 0x000fe400078efcff */
[----:B------:R-:W-:Y:S02]  /*3590*/  LOP3.LUT R17, R17, 0x36, RZ, 0xfc, !PT ;  /* 0x0000003611117812 */ /* 0x000fe400078efcff */
[----:B-----5:R-:W-:Y:S01]  /*35a0*/  LOP3.LUT R9, R74, 0x3e, RZ, 0xfc, !PT ;  /* 0x0000003e4a097812 */ /* 0x020fe200078efcff */
[----:B-1----:R-:W-:Y:S02]  /*35b0*/  IMAD R14, R14, R15, RZ ;  /* 0x0000000f0e0e7224 */ /* 0x002fe400078e02ff */
[----:B------:R-:W-:Y:S01]  /*35c0*/  IMAD R17, R17, R18, RZ ;  /* 0x0000001211117224 */ /* 0x000fe200078e02ff */
[----:B------:R-:W-:Y:S01]  /*35d0*/  ISETP.GE.AND P2, PT, R9, UR13, PT ;  /* 0x0000000d09007c0c */ /* 0x000fe2000bf46270 */
[----:B------:R-:W-:Y:S01]  /*35e0*/  IMAD.WIDE R14, R14, 0x2, R62 ;  /* 0x000000020e0e7825 */ /* 0x000fe200078e023e */
[----:B------:R-:W-:Y:S01]  /*35f0*/  PRMT R8, RZ, 0x7610, R8 ;  /* 0x00007610ff087816 */ /* 0x000fe20000000008 */
[----:B------:R-:W1:Y:S01]  /*3600*/  LDC R18, c[0x0][0x238] ;  /* 0x00008e00ff127b82 */ /* 0x000e620000000800 */
[----:B------:R-:W-:Y:S01]  /*3610*/  PRMT R9, RZ, 0x7610, R9 ;  /* 0x00007610ff097816 */ /* 0x000fe20000000009 */
[----:B0-----:R-:W-:-:S03]  /*3620*/  IMAD.WIDE R10, R17, 0x2, R62 ;  /* 0x00000002110a7825 */ /* 0x001fc600078e023e */
[----:B------:R0:W5:Y:S04]  /*3630*/  @!P4 LDG.E.U16 R8, desc[UR14][R14.64] ;  /* 0x0000000e0e08c981 */ /* 0x000168000c1e1500 */
[----:B------:R-:W5:Y:S01]  /*3640*/  @!P5 LDG.E.U16 R9, desc[UR14][R10.64] ;  /* 0x0000000e0a09d981 */ /* 0x000f62000c1e1500 */
[----:B------:R-:W1:Y:S01]  /*3650*/  S2R R17, SR_TID.X ;  /* 0x0000000000117919 */ /* 0x000e620000002100 */
[----:B------:R-:W-:Y:S02]  /*3660*/  SGXT.U32 R0, R0, 0x1 ;  /* 0x000000010000781a */ /* 0x000fe40000000000 */
[----:B------:R-:W-:Y:S02]  /*3670*/  LOP3.LUT R7, R74, 0x3a, RZ, 0xfc, !PT ;  /* 0x0000003a4a077812 */ /* 0x000fe400078efcff */
[----:B------:R-:W-:-:S02]  /*3680*/  LOP3.LUT R0, R0, 0x38, RZ, 0xfc, !PT ;  /* 0x0000003800007812 */ /* 0x000fc400078efcff */
[----:B------:R-:W-:Y:S02]  /*3690*/  ISETP.GE.AND P0, PT, R7, UR13, PT ;  /* 0x0000000d07007c0c */ /* 0x000fe4000bf06270 */
[----:B------:R-:W-:Y:S01]  /*36a0*/  PRMT R7, RZ, 0x7610, R7 ;  /* 0x00007610ff077816 */ /* 0x000fe20000000007 */
[----:B--2---:R-:W-:Y:S01]  /*36b0*/  IMAD R0, R0, R6, RZ ;  /* 0x0000000600007224 */ /* 0x004fe200078e02ff */
[----:B------:R-:W2:Y:S01]  /*36c0*/  S2R R21, SR_TID.X ;  /* 0x0000000000157919 */ /* 0x000ea20000002100 */
[----:B------:R-:W2:Y:S03]  /*36d0*/  LDC R6, c[0x0][0x238] ;  /* 0x00008e00ff067b82 */ /* 0x000ea60000000800 */
[----:B------:R1:W4:Y:S01]  /*36e0*/  @!P3 LDG.E.U16 R7, desc[UR14][R12.64] ;  /* 0x0000000e0c07b981 */ /* 0x000322000c1e1500 */
[----:B0-----:R-:W-:Y:S01]  /*36f0*/  LOP3.LUT R15, R74, 0x42, RZ, 0xfc, !PT ;  /* 0x000000424a0f7812 */ /* 0x001fe200078efcff */
[----:B-1----:R-:W-:Y:S01]  /*3700*/  IMAD.WIDE R12, R0, 0x2, R62 ;  /* 0x00000002000c7825 */ /* 0x002fe200078e023e */
[----:B------:R-:W-:-:S02]  /*3710*/  SHF.R.U32.HI R0, RZ, 0x8, R17 ;  /* 0x00000008ff007819 */ /* 0x000fc40000011611 */
[----:B------:R-:W-:Y:S02]  /*3720*/  PRMT R90, RZ, 0x7610, R90 ;  /* 0x00007610ff5a7816 */ /* 0x000fe4000000005a */
[----:B------:R-:W-:Y:S02]  /*3730*/  ISETP.GE.AND P4, PT, R15, UR13, PT ;  /* 0x0000000d0f007c0c */ /* 0x000fe4000bf86270 */
[C---:B------:R-:W-:Y:S02]  /*3740*/  LOP3.LUT R14, R74.reuse, 0x44, RZ, 0xfc, !PT ;  /* 0x000000444a0e7812 */ /* 0x040fe400078efcff */
[C---:B------:R-:W-:Y:S01]  /*3750*/  LOP3.LUT R15, R74.reuse, 0x46, RZ, 0xfc, !PT ;  /* 0x000000464a0f7812 */ /* 0x040fe200078efcff */
[----:B------:R0:W4:Y:S01]  /*3760*/  @!P6 LDG.E.U16 R90, desc[UR14][R12.64] ;  /* 0x0000000e0c5ae981 */ /* 0x000122000c1e1500 */
[----:B------:R-:W-:Y:S02]  /*3770*/  LOP3.LUT R16, R74, 0x40, RZ, 0xfc, !PT ;  /* 0x000000404a107812 */ /* 0x000fe400078efcff */
[----:B------:R-:W-:-:S02]  /*3780*/  ISETP.GE.AND P5, PT, R14, UR13, PT ;  /* 0x0000000d0e007c0c */ /* 0x000fc4000bfa6270 */
[----:B------:R-:W-:Y:S02]  /*3790*/  ISETP.GE.AND P6, PT, R15, UR13, PT ;  /* 0x0000000d0f007c0c */ /* 0x000fe4000bfc6270 */
[----:B------:R-:W-:Y:S02]  /*37a0*/  SGXT.U32 R0, R0, 0x1 ;  /* 0x000000010000781a */ /* 0x000fe40000000000 */
[----:B------:R-:W-:Y:S02]  /*37b0*/  ISETP.GE.AND P3, PT, R16, UR13, PT ;  /* 0x0000000d10007c0c */ /* 0x000fe4000bf66270 */
[----:B------:R-:W-:-:S05]  /*37c0*/  LOP3.LUT R0, R0, 0x3e, RZ, 0xfc, !PT ;  /* 0x0000003e00007812 */ /* 0x000fca00078efcff */
[----:B--2---:R-:W-:Y:S01]  /*37d0*/  IMAD R0, R0, R6, RZ ;  /* 0x0000000600007224 */ /* 0x004fe200078e02ff */
[----:B------:R-:W-:Y:S01]  /*37e0*/  PRMT R11, RZ, 0x7610, R11 ;  /* 0x00007610ff0b7816 */ /* 0x000fe2000000000b */
[----:B------:R-:W1:Y:S01]  /*37f0*/  S2R R56, SR_TID.X ;  /* 0x0000000000387919 */ /* 0x000e620000002100 */
[----:B------:R-:W2:Y:S01]  /*3800*/  LDC R6, c[0x0][0x238] ;  /* 0x00008e00ff067b82 */ /* 0x000ea20000000800 */
[----:B------:R-:W-:Y:S02]  /*3810*/  PRMT R10, RZ, 0x7610, R10 ;  /* 0x00007610ff0a7816 */ /* 0x000fe4000000000a */
[C---:B------:R-:W-:Y:S02]  /*3820*/  LOP3.LUT R20, R74.reuse, 0x4a, RZ, 0xfc, !PT ;  /* 0x0000004a4a147812 */ /* 0x040fe400078efcff */
[----:B0-----:R-:W-:Y:S01]  /*3830*/  LOP3.LUT R13, R74, 0x48, RZ, 0xfc, !PT ;  /* 0x000000484a0d7812 */ /* 0x001fe200078efcff */
[----:B------:R-:W0:Y:S01]  /*3840*/  S2R R61, SR_TID.X ;  /* 0x00000000003d7919 */ /* 0x000e220000002100 */
[----:B------:R-:W-:-:S02]  /*3850*/  PRMT R94, RZ, 0x7610, R94 ;  /* 0x00007610ff5e7816 */ /* 0x000fc4000000005e */
[----:B------:R-:W-:Y:S02]  /*3860*/  PRMT R12, RZ, 0x7610, R12 ;  /* 0x00007610ff0c7816 */ /* 0x000fe4000000000c */
[----:B------:R-:W-:Y:S01]  /*3870*/  PRMT R92, RZ, 0x7610, R92 ;  /* 0x00007610ff5c7816 */ /* 0x000fe2000000005c */
[----:B---3--:R3:W-:Y:S02]  /*3880*/  STL.64 [R1+0x78], R4 ;  /* 0x0000780401007387 */ /* 0x0087e40000100a00 */
[----:B---3--:R-:W3:Y:S01]  /*3890*/  LDC R5, c[0x0][0x238] ;  /* 0x00008e00ff057b82 */ /* 0x008ee20000000800 */
[--C-:B------:R-:W-:Y:S02]  /*38a0*/  SHF.R.U32.HI R4, RZ, 0x8, R17.reuse ;  /* 0x00000008ff047819 */ /* 0x100fe40000011611 */
[----:B------:R-:W-:Y:S02]  /*38b0*/  SHF.R.U32.HI R17, RZ, 0x8, R17 ;  /* 0x00000008ff117819 */ /* 0x000fe40000011611 */
[----:B------:R-:W-:-:S02]  /*38c0*/  SGXT.U32 R4, R4, 0x1 ;  /* 0x000000010404781a */ /* 0x000fc40000000000 */
[----:B------:R-:W-:Y:S02]  /*38d0*/  SGXT.U32 R17, R17, 0x1 ;  /* 0x000000011111781a */ /* 0x000fe40000000000 */
[----:B------:R-:W-:Y:S02]  /*38e0*/  LOP3.LUT R4, R4, 0x3c, RZ, 0xfc, !PT ;  /* 0x0000003c04047812 */ /* 0x000fe400078efcff */
[----:B------:R-:W-:-:S05]  /*38f0*/  LOP3.LUT R17, R17, 0x3a, RZ, 0xfc, !PT ;  /* 0x0000003a11117812 */ /* 0x000fca00078efcff */
[----:B------:R-:W-:-:S04]  /*3900*/  IMAD R17, R17, R18, RZ ;  /* 0x0000001211117224 */ /* 0x000fc800078e02ff */
[----:B------:R-:W-:-:S04]  /*3910*/  IMAD.WIDE R14, R17, 0x2, R62 ;  /* 0x00000002110e7825 */ /* 0x000fc800078e023e */
[----:B---3--:R-:W-:Y:S01]  /*3920*/  IMAD R4, R4, R5, RZ ;  /* 0x0000000504047224 */ /* 0x008fe200078e02ff */
[----:B------:R-:W3:Y:S03]  /*3930*/  @!P0 LDG.E.U16 R10, desc[UR14][R14.64] ;  /* 0x0000000e0e0a8981 */ /* 0x000ee6000c1e1500 */
[--C-:B------:R-:W-:Y:S02]  /*3940*/  IMAD.WIDE R16, R4, 0x2, R62.reuse ;  /* 0x0000000204107825 */ /* 0x100fe400078e023e */
[----:B------:R-:W1:Y:S02]  /*3950*/  LDC R4, c[0x0][0x238] ;  /* 0x00008e00ff047b82 */ /* 0x000e640000000800 */
[----:B------:R-:W-:Y:S01]  /*3960*/  IMAD.WIDE R18, R0, 0x2, R62 ;  /* 0x0000000200127825 */ /* 0x000fe200078e023e */
[----:B------:R-:W-:Y:S01]  /*3970*/  SHF.R.U32.HI R0, RZ, 0x8, R21 ;  /* 0x00000008ff007819 */ /* 0x000fe20000011615 */
[----:B------:R0:W3:Y:S03]  /*3980*/  @!P1 LDG.E.U16 R11, desc[UR14][R16.64] ;  /* 0x0000000e100b9981 */ /* 0x0000e6000c1e1500 */
[----:B------:R-:W-:Y:S01]  /*3990*/  SGXT.U32 R0, R0, 0x1 ;  /* 0x000000010000781a */ /* 0x000fe20000000000 */
[----:B------:R5:W3:Y:S03]  /*39a0*/  @!P2 LDG.E.U16 R12, desc[UR14][R18.64] ;  /* 0x0000000e120ca981 */ /* 0x000ae6000c1e1500 */
[----:B------:R-:W-:-:S05]  /*39b0*/  LOP3.LUT R0, R0, 0x42, RZ, 0xfc, !PT ;  /* 0x0000004200007812 */ /* 0x000fca00078efcff */
[----:B-1----:R-:W-:Y:S02]  /*39c0*/  IMAD R0, R0, R4, RZ ;  /* 0x0000000400007224 */ /* 0x002fe400078e02ff */
[----:B------:R-:W1:Y:S02]  /*39d0*/  LDC R4, c[0x0][0x238] ;  /* 0x00008e00ff047b82 */ /* 0x000e640000000800 */
[----:B0-----:R-:W-:Y:S01]  /*39e0*/  IMAD.WIDE R16, R0, 0x2, R62 ;  /* 0x0000000200107825 */ /* 0x001fe200078e023e */
[--C-:B------:R-:W-:Y:S02]  /*39f0*/  SHF.R.U32.HI R0, RZ, 0x8, R21.reuse ;  /* 0x00000008ff007819 */ /* 0x100fe40000011615 */
[----:B------:R-:W-:Y:S02]  /*3a00*/  SHF.R.U32.HI R5, RZ, 0x8, R21 ;  /* 0x00000008ff057819 */ /* 0x000fe40000011615 */
[----:B------:R-:W-:Y:S02]  /*3a10*/  SGXT.U32 R0, R0, 0x1 ;  /* 0x000000010000781a */ /* 0x000fe40000000000 */
[----:B------:R-:W-:-:S02]  /*3a20*/  SGXT.U32 R5, R5, 0x1 ;  /* 0x000000010505781a */ /* 0x000fc40000000000 */
[----:B------:R-:W-:Y:S02]  /*3a30*/  LOP3.LUT R0, R0, 0x48, RZ, 0xfc, !PT ;  /* 0x0000004800007812 */ /* 0x000fe400078efcff */
[----:B------:R-:W-:-:S05]  /*3a40*/  LOP3.LUT R5, R5, 0x40, RZ, 0xfc, !PT ;  /* 0x0000004005057812 */ /* 0x000fca00078efcff */
[----:B--2---:R-:W-:Y:S01]  /*3a50*/  IMAD R5, R5, R6, RZ ;  /* 0x0000000605057224 */ /* 0x004fe200078e02ff */
[----:B------:R-:W-:Y:S01]  /*3a60*/  ISETP.GE.AND P1, PT, R20, UR13, PT ;  /* 0x0000000d14007c0c */ /* 0x000fe2000bf26270 */
[----:B------:R-:W0:Y:S01]  /*3a70*/  LDC R6, c[0x0][0x238] ;  /* 0x00008e00ff067b82 */ /* 0x000e220000000800 */
[----:B-1----:R-:W-:-:S07]  /*3a80*/  IMAD R0, R0, R4, RZ ;  /* 0x0000000400007224 */ /* 0x002fce00078e02ff */
[----:B------:R-:W1:Y:S01]  /*3a90*/  LDC R4, c[0x0][0x238] ;  /* 0x00008e00ff047b82 */ /* 0x000e620000000800 */
[----:B-----5:R2:W-:Y:S01]  /*3aa0*/  STL.64 [R1+0x80], R8 ;  /* 0x0000800801007387 */ /* 0x0205e20000100a00 */
[----:B------:R-:W-:Y:S01]  /*3ab0*/  IMAD.WIDE R14, R5, 0x2, R62 ;  /* 0x00000002050e7825 */ /* 0x000fe200078e023e */
[--C-:B------:R-:W-:Y:S02]  /*3ac0*/  SHF.R.U32.HI R5, RZ, 0x8, R21.reuse ;  /* 0x00000008ff057819 */ /* 0x100fe40000011615 */
[----:B--2---:R-:W-:Y:S01]  /*3ad0*/  SHF.R.U32.HI R8, RZ, 0x8, R21 ;  /* 0x00000008ff087819 */ /* 0x004fe20000011615 */
[----:B------:R-:W-:Y:S01]  /*3ae0*/  IMAD.WIDE R20, R0, 0x2, R62 ;  /* 0x0000000200147825 */ /* 0x000fe200078e023e */
[----:B------:R-:W-:Y:S01]  /*3af0*/  SHF.R.U32.HI R0, RZ, 0x8, R56 ;  /* 0x00000008ff007819 */ /* 0x000fe20000011638 */
[----:B------:R-:W2:Y:S01]  /*3b00*/  LDC R9, c[0x0][0x238] ;  /* 0x00008e00ff097b82 */ /* 0x000ea20000000800 */
[----:B------:R-:W-:Y:S01]  /*3b10*/  ISETP.GE.AND P0, PT, R13, UR13, PT ;  /* 0x0000000d0d007c0c */ /* 0x000fe2000bf06270 */
[----:B------:R-:W5:Y:S01]  /*3b20*/  @!P3 LDG.E.U16 R92, desc[UR14][R14.64] ;  /* 0x0000000e0e5cb981 */ /* 0x000f62000c1e1500 */
[----:B------:R-:W-:-:S04]  /*3b30*/  SGXT.U32 R0, R0, 0x1 ;  /* 0x000000010000781a */ /* 0x000fc80000000000 */
[----:B------:R-:W-:-:S05]  /*3b40*/  LOP3.LUT R0, R0, 0x4c, RZ, 0xfc, !PT ;  /* 0x0000004c00007812 */ /* 0x000fca00078efcff */
[----:B-1----:R-:W-:Y:S02]  /*3b50*/  IMAD R0, R0, R4, RZ ;  /* 0x0000000400007224 */ /* 0x002fe400078e02ff */
[----:B------:R-:W1:Y:S01]  /*3b60*/  LDC R4, c[0x0][0x238] ;  /* 0x00008e00ff047b82 */ /* 0x000e620000000800 */
[----:B------:R-:W-:Y:S01]  /*3b70*/  SGXT.U32 R5, R5, 0x1 ;  /* 0x000000010505781a */ /* 0x000fe20000000000 */
[----:B------:R4:W3:Y:S03]  /*3b80*/  @!P0 LDG.E.U16 R94, desc[UR14][R20.64] ;  /* 0x0000000e145e8981 */ /* 0x0008e6000c1e1500 */
[----:B------:R-:W-:Y:S02]  /*3b90*/  LOP3.LUT R5, R5, 0x46, RZ, 0xfc, !PT ;  /* 0x0000004605057812 */ /* 0x000fe400078efcff */
[----:B------:R-:W-:Y:S01]  /*3ba0*/  LOP3.LUT R19, R74, 0x4c, RZ, 0xfc, !PT ;  /* 0x0000004c4a137812 */ /* 0x000fe200078efcff */
[----:B----4-:R-:W-:Y:S01]  /*3bb0*/  IMAD.WIDE R20, R0, 0x2, R62 ;  /* 0x0000000200147825 */ /* 0x010fe200078e023e */
[----:B------:R-:W-:-:S03]  /*3bc0*/  SHF.R.U32.HI R0, RZ, 0x8, R56 ;  /* 0x00000008ff007819 */ /* 0x000fc60000011638 */
[----:B0-----:R-:W-:Y:S01]  /*3bd0*/  IMAD R5, R5, R6, RZ ;  /* 0x0000000605057224 */ /* 0x001fe200078e02ff */
[----:B------:R-:W-:Y:S01]  /*3be0*/  SGXT.U32 R0, R0, 0x1 ;  /* 0x000000010000781a */ /* 0x000fe20000000000 */
[----:B------:R-:W0:Y:S01]  /*3bf0*/  LDC R6, c[0x0][0x238] ;  /* 0x00008e00ff067b82 */ /* 0x000e220000000800 */
[----:B------:R-:W-:Y:S02]  /*3c00*/  PRMT R13, RZ, 0x7610, R13 ;  /* 0x00007610ff0d7816 */ /* 0x000fe4000000000d */
[----:B------:R-:W-:Y:S02]  /*3c10*/  ISETP.GE.AND P2, PT, R19, UR13, PT ;  /* 0x0000000d13007c0c */ /* 0x000fe4000bf46270 */
[----:B------:R-:W-:Y:S02]  /*3c20*/  LOP3.LUT R0, R0, 0x52, RZ, 0xfc, !PT ;  /* 0x0000005200007812 */ /* 0x000fe400078efcff */
[C---:B------:R-:W-:Y:S01]  /*3c30*/  LOP3.LUT R18, R74.reuse, 0x4e, RZ, 0xfc, !PT ;  /* 0x0000004e4a127812 */ /* 0x040fe200078efcff */
[----:B------:R4:W3:Y:S01]  /*3c40*/  @!P4 LDG.E.U16 R13, desc[UR14][R16.64] ;  /* 0x0000000e100dc981 */ /* 0x0008e2000c1e1500 */
[----:B------:R-:W-:Y:S01]  /*3c50*/  LOP3.LUT R19, R74, 0x50, RZ, 0xfc, !PT ;  /* 0x000000504a137812 */ /* 0x000fe200078efcff */
[----:B-1----:R-:W-:Y:S01]  /*3c60*/  IMAD R0, R0, R4, RZ ;  /* 0x0000000400007224 */ /* 0x002fe200078e02ff */
[----:B------:R-:W-:Y:S01]  /*3c70*/  ISETP.GE.AND P3, PT, R18, UR13, PT ;  /* 0x0000000d12007c0c */ /* 0x000fe2000bf66270 */
[----:B------:R-:W1:Y:S01]  /*3c80*/  LDC R4, c[0x0][0x238] ;  /* 0x00008e00ff047b82 */ /* 0x000e620000000800 */
[----:B------:R-:W-:Y:S01]  /*3c90*/  ISETP.GE.AND P4, PT, R19, UR13, PT ;  /* 0x0000000d13007c0c */ /* 0x000fe2000bf86270 */
[----:B------:R-:W-:Y:S01]  /*3ca0*/  IMAD.WIDE R18, R5, 0x2, R62 ;  /* 0x0000000205127825 */ /* 0x000fe200078e023e */
[----:B------:R-:W-:-:S02]  /*3cb0*/  SHF.R.U32.HI R5, RZ, 0x8, R56 ;  /* 0x00000008ff057819 */ /* 0x000fc40000011638 */
[----:B------:R-:W-:Y:S02]  /*3cc0*/  SGXT.U32 R8, R8, 0x1 ;  /* 0x000000010808781a */ /* 0x000fe40000000000 */
[----:B------:R-:W-:Y:S02]  /*3cd0*/  SGXT.U32 R5, R5, 0x1 ;  /* 0x000000010505781a */ /* 0x000fe40000000000 */
[----:B------:R-:W-:Y:S01]  /*3ce0*/  LOP3.LUT R8, R8, 0x44, RZ, 0xfc, !PT ;  /* 0x0000004408087812 */ /* 0x000fe200078efcff */
[----:B------:R-:W-:Y:S01]  /*3cf0*/  IMAD.WIDE R58, R0, 0x2, R62 ;  /* 0x00000002003a7825 */ /* 0x000fe200078e023e */
[----:B------:R-:W-:Y:S02]  /*3d00*/  LOP3.LUT R5, R5, 0x4a, RZ, 0xfc, !PT ;  /* 0x0000004a05057812 */ /* 0x000fe400078efcff */
[----:B------:R-:W-:Y:S01]  /*3d10*/  SHF.R.U32.HI R0, RZ, 0x8, R61 ;  /* 0x00000008ff007819 */ /* 0x000fe2000001163d */
[----:B--2---:R-:W-:Y:S01]  /*3d20*/  IMAD R8, R8, R9, RZ ;  /* 0x0000000908087224 */ /* 0x004fe200078e02ff */
[----:B------:R-:W-:Y:S01]  /*3d30*/  PRMT R14, RZ, 0x7610, R14 ;  /* 0x00007610ff0e7816 */ /* 0x000fe2000000000e */
[----:B0-----:R-:W-:Y:S01]  /*3d40*/  IMAD R5, R5, R6, RZ ;  /* 0x0000000605057224 */ /* 0x001fe200078e02ff */
[----:B------:R-:W-:Y:S01]  /*3d50*/  SGXT.U32 R0, R0, 0x1 ;  /* 0x000000010000781a */ /* 0x000fe20000000000 */
[----:B----4-:R-:W-:Y:S01]  /*3d60*/  IMAD.WIDE R16, R8, 0x2, R62 ;  /* 0x0000000208107825 */ /* 0x010fe200078e023e */
[----:B------:R-:W0:Y:S01]  /*3d70*/  LDC R6, c[0x0][0x238] ;  /* 0x00008e00ff067b82 */ /* 0x000e220000000800 */
[----:B------:R-:W-:-:S02]  /*3d80*/  LOP3.LUT R22, R74, 0x52, RZ, 0xfc, !PT ;  /* 0x000000524a167812 */ /* 0x000fc400078efcff */
[----:B------:R-:W-:Y:S01]  /*3d90*/  PRMT R15, RZ, 0x7610, R15 ;  /* 0x00007610ff0f7816 */ /* 0x000fe2000000000f */
[----:B------:R2:W4:Y:S01]  /*3da0*/  @!P5 LDG.E.U16 R14, desc[UR14][R16.64] ;  /* 0x0000000e100ed981 */ /* 0x000522000c1e1500 */
[----:B------:R-:W-:-:S03]  /*3db0*/  LOP3.LUT R0, R0, 0x56, RZ, 0xfc, !PT ;  /* 0x0000005600007812 */ /* 0x000fc600078efcff */
[----:B------:R-:W0:Y:S01]  /*3dc0*/  LDC R9, c[0x0][0x238] ;  /* 0x00008e00ff097b82 */ /* 0x000e220000000800 */
[----:B------:R-:W-:Y:S01]  /*3dd0*/  ISETP.GE.AND P5, PT, R22, UR13, PT ;  /* 0x0000000d16007c0c */ /* 0x000fe2000bfa6270 */
[----:B------:R2:W4:Y:S01]  /*3de0*/  @!P6 LDG.E.U16 R15, desc[UR14][R18.64] ;  /* 0x0000000e120fe981 */ /* 0x000522000c1e1500 */
[----:B-1----:R-:W-:Y:S01]  /*3df0*/  IMAD R0, R0, R4, RZ ;  /* 0x0000000400007224 */ /* 0x002fe200078e02ff */
[----:B--2---:R-:W-:-:S04]  /*3e00*/  PRMT R17, RZ, 0x7610, R17 ;  /* 0x00007610ff117816 */ /* 0x004fc80000000011 */
[----:B------:R-:W1:Y:S01]  /*3e10*/  LDC R4, c[0x0][0x238] ;  /* 0x00008e00ff047b82 */ /* 0x000e620000000800 */
[----:B------:R-:W-:Y:S01]  /*3e20*/  IMAD.WIDE R18, R5, 0x2, R62 ;  /* 0x0000000205127825 */ /* 0x000fe200078e023e */
[--C-:B------:R-:W-:Y:S01]  /*3e30*/  SHF.R.U32.HI R5, RZ, 0x8, R56.reuse ;  /* 0x00000008ff057819 */ /* 0x100fe20000011638 */
[----:B------:R2:W4:Y:S01]  /*3e40*/  @!P2 LDG.E.U16 R17, desc[UR14][R20.64] ;  /* 0x0000000e1411a981 */ /* 0x000522000c1e1500 */
[----:B------:R-:W-:Y:S02]  /*3e50*/  SHF.R.U32.HI R8, RZ, 0x8, R56 ;  /* 0x00000008ff087819 */ /* 0x000fe40000011638 */
[----:B------:R-:W-:Y:S01]  /*3e60*/  SGXT.U32 R5, R5, 0x1 ;  /* 0x000000010505781a */ /* 0x000fe20000000000 */
[----:B------:R-:W1:Y:S01]  /*3e70*/  S2R R64, SR_TID.X ;  /* 0x0000000000407919 */ /* 0x000e620000002100 */
[----:B------:R-:W-:Y:S02]  /*3e80*/  LOP3.LUT R23, R74, 0x54, RZ, 0xfc, !PT ;  /* 0x000000544a177812 */ /* 0x000fe400078efcff */
[----:B--2---:R-:W-:-:S02]  /*3e90*/  PRMT R20, RZ, 0x7610, R20 ;  /* 0x00007610ff147816 */ /* 0x004fc40000000014 */
[----:B------:R-:W-:Y:S02]  /*3ea0*/  SGXT.U32 R8, R8, 0x1 ;  /* 0x000000010808781a */ /* 0x000fe40000000000 */
[----:B------:R-:W-:Y:S02]  /*3eb0*/  LOP3.LUT R5, R5, 0x50, RZ, 0xfc, !PT ;  /* 0x0000005005057812 */ /* 0x000fe400078efcff */
[----:B------:R2:W4:Y:S01]  /*3ec0*/  @!P5 LDG.E.U16 R20, desc[UR14][R58.64] ;  /* 0x0000000e3a14d981 */ /* 0x000522000c1e1500 */
[----:B------:R-:W-:Y:S02]  /*3ed0*/  ISETP.GE.AND P6, PT, R23, UR13, PT ;  /* 0x0000000d17007c0c */ /* 0x000fe4000bfc6270 */
[----:B------:R-:W-:Y:S02]  /*3ee0*/  PRMT R16, RZ, 0x7610, R16 ;  /* 0x00007610ff107816 */ /* 0x000fe40000000010 */
[----:B------:R-:W-:Y:S02]  /*3ef0*/  LOP3.LUT R23, R74, 0x56, RZ, 0xfc, !PT ;  /* 0x000000564a177812 */ /* 0x000fe400078efcff */
[----:B------:R-:W-:Y:S01]  /*3f00*/  LOP3.LUT R8, R8, 0x4e, RZ, 0xfc, !PT ;  /* 0x0000004e08087812 */ /* 0x000fe200078efcff */
[----:B--2---:R-:W-:Y:S01]  /*3f10*/  IMAD.WIDE R58, R0, 0x2, R62 ;  /* 0x00000002003a7825 */ /* 0x004fe200078e023e */
[----:B------:R-:W-:Y:S01]  /*3f20*/  SHF.R.U32.HI R0, RZ, 0x8, R61 ;  /* 0x00000008ff007819 */ /* 0x000fe2000001163d */
[----:B------:R2:W4:Y:S01]  /*3f30*/  @!P1 LDG.E.U16 R16, desc[UR14][R18.64] ;  /* 0x0000000e12109981 */ /* 0x000522000c1e1500 */
[----:B------:R-:W-:Y:S01]  /*3f40*/  ISETP.GE.AND P0, PT, R23, UR13, PT ;  /* 0x0000000d17007c0c */ /* 0x000fe2000bf06270 */
[----:B0-----:R-:W-:Y:S01]  /*3f50*/  IMAD R5, R5, R6, RZ ;  /* 0x0000000605057224 */ /* 0x001fe200078e02ff */
[----:B------:R-:W-:Y:S01]  /*3f60*/  SGXT.U32 R0, R0, 0x1 ;  /* 0x000000010000781a */ /* 0x000fe20000000000 */
[----:B------:R-:W-:Y:S01]  /*3f70*/  IMAD R8, R8, R9, RZ ;  /* 0x0000000908087224 */ /* 0x000fe200078e02ff */
[----:B------:R-:W-:-:S02]  /*3f80*/  LOP3.LUT R22, R74, 0x58, RZ, 0xfc, !PT ;  /* 0x000000584a167812 */ /* 0x000fc400078efcff */
[----:B------:R-:W-:Y:S01]  /*3f90*/  LOP3.LUT R23, R74, 0x5a, RZ, 0xfc, !PT ;  /* 0x0000005a4a177812 */ /* 0x000fe200078efcff */
[----:B------:R-:W-:Y:S01]  /*3fa0*/  IMAD.WIDE R56, R5, 0x2, R62 ;  /* 0x0000000205387825 */ /* 0x000fe200078e023e */
[----:B--2---:R-:W-:Y:S01]  /*3fb0*/  PRMT R19, RZ, 0x7610, R19 ;  /* 0x00007610ff137816 */ /* 0x004fe20000000013 */
[----:B------:R-:W0:Y:S01]  /*3fc0*/  S2R R96, SR_TID.X ;  /* 0x0000000000607919 */ /* 0x000e220000002100 */
[----:B------:R-:W-:Y:S01]  /*3fd0*/  LOP3.LUT R0, R0, 0x58, RZ, 0xfc, !PT ;  /* 0x0000005800007812 */ /* 0x000fe200078efcff */
[----:B------:R-:W2:Y:S01]  /*3fe0*/  LDC R6, c[0x0][0x238] ;  /* 0x00008e00ff067b82 */ /* 0x000ea20000000800 */
[----:B------:R-:W-:Y:S02]  /*3ff0*/  ISETP.GE.AND P1, PT, R22, UR13, PT ;  /* 0x0000000d16007c0c */ /* 0x000fe4000bf26270 */
[----:B------:R-:W-:Y:S01]  /*4000*/  ISETP.GE.AND P2, PT, R23, UR13, PT ;  /* 0x0000000d17007c0c */ /* 0x000fe2000bf46270 */
[----:B------:R-:W-:Y:S01]  /*4010*/  IMAD.WIDE R22, R8, 0x2, R62 ;  /* 0x0000000208167825 */ /* 0x000fe200078e023e */
[----:B------:R-:W-:Y:S01]  /*4020*/  PRMT R18, RZ, 0x7610, R18 ;  /* 0x00007610ff127816 */ /* 0x000fe20000000012 */
[----:B------:R-:W5:Y:S01]  /*4030*/  @!P4 LDG.E.U16 R19, desc[UR14][R56.64] ;  /* 0x0000000e3813c981 */ /* 0x000f62000c1e1500 */
[----:B------:R-:W-:Y:S01]  /*4040*/  LOP3.LUT R60, R74, 0x5e, RZ, 0xfc, !PT ;  /* 0x0000005e4a3c7812 */ /* 0x000fe200078efcff */
[----:B-1----:R-:W-:Y:S01]  /*4050*/  IMAD R0, R0, R4, RZ ;  /* 0x0000000400007224 */ /* 0x002fe200078e02ff */
[----:B------:R-:W1:Y:S02]  /*4060*/  LDC R9, c[0x0][0x238] ;  /* 0x00008e00ff097b82 */ /* 0x000e640000000800 */
[----:B------:R-:W-:Y:S01]  /*4070*/  ISETP.GE.AND P4, PT, R60, UR13, PT ;  /* 0x0000000d3c007c0c */ /* 0x000fe2000bf86270 */
[----:B------:R0:W4:Y:S01]  /*4080*/  @!P3 LDG.E.U16 R18, desc[UR14][R22.64] ;  /* 0x0000000e1612b981 */ /* 0x000122000c1e1500 */
[----:B------:R-:W-:-:S04]  /*4090*/  LOP3.LUT R60, R74, 0x60, RZ, 0xfc, !PT ;  /* 0x000000604a3c7812 */ /* 0x000fc800078efcff */
[----:B------:R-:W2:Y:S01]  /*40a0*/  LDC R4, c[0x0][0x238] ;  /* 0x00008e00ff047b82 */ /* 0x000ea20000000800 */
[----:B------:R-:W-:Y:S02]  /*40b0*/  ISETP.GE.AND P5, PT, R60, UR13, PT ;  /* 0x0000000d3c007c0c */ /* 0x000fe4000bfa6270 */
[----:B0-----:R-:W-:Y:S02]  /*40c0*/  PRMT R22, RZ, 0x7610, R22 ;  /* 0x00007610ff167816 */ /* 0x001fe40000000016 */
[----:B------:R-:W-:Y:S02]  /*40d0*/  LOP3.LUT R60, R74, 0x64, RZ, 0xfc, !PT ;  /* 0x000000644a3c7812 */ /* 0x000fe400078efcff */
[----:B------:R-:W-:Y:S02]  /*40e0*/  SHF.R.U32.HI R5, RZ, 0x8, R61 ;  /* 0x00000008ff057819 */ /* 0x000fe4000001163d */
[----:B------:R-:W4:Y:S01]  /*40f0*/  @!P0 LDG.E.U16 R22, desc[UR14][R58.64] ;  /* 0x0000000e3a168981 */ /* 0x000f22000c1e1500 */
[----:B------:R-:W-:Y:S01]  /*4100*/  ISETP.GE.AND P0, PT, R60, UR13, PT ;  /* 0x0000000d3c007c0c */ /* 0x000fe2000bf06270 */
[----:B------:R-:W-:Y:S01]  /*4110*/  IMAD.WIDE R60, R0, 0x2, R62 ;  /* 0x00000002003c7825 */ /* 0x000fe200078e023e */
[----:B------:R-:W-:-:S04]  /*4120*/  SHF.R.U32.HI R0, RZ, 0x8, R64 ;  /* 0x00000008ff007819 */ /* 0x000fc80000011640 */
[----:B------:R-:W-:-:S04]  /*4130*/  SGXT.U32 R0, R0, 0x1 ;  /* 0x000000010000781a */ /* 0x000fc80000000000 */
[----:B------:R-:W-:-:S05]  /*4140*/  LOP3.LUT R0, R0, 0x5e, RZ, 0xfc, !PT ;  /* 0x0000005e00007812 */ /* 0x000fca00078efcff */
[----:B--2---:R-:W-:Y:S02]  /*4150*/  IMAD R0, R0, R4, RZ ;  /* 0x0000000400007224 */ /* 0x004fe400078e02ff */
[----:B------:R-:W0:Y:S01]  /*4160*/  LDC R4, c[0x0][0x238] ;  /* 0x00008e00ff047b82 */ /* 0x000e220000000800 */
[----:B------:R-:W-:Y:S01]  /*4170*/  SGXT.U32 R5, R5, 0x1 ;  /* 0x000000010505781a */ /* 0x000fe20000000000 */
[----:B------:R-:W-:Y:S01]  /*4180*/  IMAD.WIDE R72, R0, 0x2, R62 ;  /* 0x0000000200487825 */ /* 0x000fe200078e023e */
[----:B------:R-:W-:Y:S02]  /*4190*/  SHF.R.U32.HI R0, RZ, 0x8, R96 ;  /* 0x00000008ff007819 */ /* 0x000fe40000011660 */
[----:B------:R-:W-:Y:S02]  /*41a0*/  SHF.R.U32.HI R8, RZ, 0x8, R64 ;  /* 0x00000008ff087819 */ /* 0x000fe40000011640 */
[----:B------:R-:W-:Y:S02]  /*41b0*/  LOP3.LUT R5, R5, 0x54, RZ, 0xfc, !PT ;  /* 0x0000005405057812 */ /* 0x000fe400078efcff */
[----:B------:R-:W-:-:S02]  /*41c0*/  SGXT.U32 R0, R0, 0x1 ;  /* 0x000000010000781a */ /* 0x000fc40000000000 */
[----:B------:R-:W-:Y:S02]  /*41d0*/  LOP3.LUT R21, R74, 0x5c, RZ, 0xfc, !PT ;  /* 0x0000005c4a157812 */ /* 0x000fe400078efcff */
[----:B------:R-:W-:Y:S01]  /*41e0*/  SGXT.U32 R8, R8, 0x1 ;  /* 0x000000010808781a */ /* 0x000fe20000000000 */
[----:B------:R-:W-:Y:S01]  /*41f0*/  IMAD R5, R5, R6, RZ ;  /* 0x0000000605057224 */ /* 0x000fe200078e02ff */
[----:B------:R-:W-:Y:S01]  /*4200*/  LOP3.LUT R0, R0, 0x60, RZ, 0xfc, !PT ;  /* 0x0000006000007812 */ /* 0x000fe200078efcff */
[----:B------:R-:W2:Y:S01]  /*4210*/  LDC R6, c[0x0][0x238] ;  /* 0x00008e00ff067b82 */ /* 0x000ea20000000800 */
[----:B------:R-:W-:Y:S02]  /*4220*/  ISETP.GE.AND P3, PT, R21, UR13, PT ;  /* 0x0000000d15007c0c */ /* 0x000fe4000bf66270 */
[----:B------:R-:W-:Y:S01]  /*4230*/  LOP3.LUT R8, R8, 0x5a, RZ, 0xfc, !PT ;  /* 0x0000005a08087812 */ /* 0x000fe200078efcff */
[----:B------:R-:W-:Y:S01]  /*4240*/  IMAD.WIDE R56, R5, 0x2, R62 ;  /* 0x0000000205387825 */ /* 0x000fe200078e023e */
[----:B------:R-:W-:-:S03]  /*4250*/  PRMT R21, RZ, 0x7610, R21 ;  /* 0x00007610ff157816 */ /* 0x000fc60000000015 */
[----:B0-----:R-:W-:Y:S02]  /*4260*/  IMAD R0, R0, R4, RZ ;  /* 0x0000000400007224 */ /* 0x001fe400078e02ff */
[----:B-1----:R-:W-:Y:S01]  /*4270*/  IMAD R8, R8, R9, RZ ;  /* 0x0000000908087224 */ /* 0x002fe200078e02ff */
[----:B------:R-:W0:Y:S01]  /*4280*/  LDC R4, c[0x0][0x238] ;  /* 0x00008e00ff047b82 */ /* 0x000e220000000800 */
[----:B------:R1:W4:Y:S01]  /*4290*/  @!P6 LDG.E.U16 R21, desc[UR14][R56.64] ;  /* 0x0000000e3815e981 */ /* 0x000322000c1e1500 */
[----:B------:R-:W-:Y:S01]  /*42a0*/  SHF.R.U32.HI R5, RZ, 0x8, R64 ;  /* 0x00000008ff057819 */ /* 0x000fe20000011640 */
[----:B------:R-:W-:Y:S01]  /*42b0*/  IMAD.WIDE R64, R8, 0x2, R62 ;  /* 0x0000000208407825 */ /* 0x000fe200078e023e */
[----:B------:R-:W0:Y:S01]  /*42c0*/  S2R R116, SR_TID.X ;  /* 0x0000000000747919 */ /* 0x000e220000002100 */
[----:B-1----:R-:W-:-:S06]  /*42d0*/  PRMT R56, RZ, 0x7610, R56 ;  /* 0x00007610ff387816 */ /* 0x002fcc0000000038 */
[----:B------:R1:W4:Y:S01]  /*42e0*/  @!P2 LDG.E.U16 R56, desc[UR14][R64.64] ;  /* 0x0000000e4038a981 */ /* 0x000322000c1e1500 */
[----:B------:R-:W-:Y:S01]  /*42f0*/  SGXT.U32 R5, R5, 0x1 ;  /* 0x000000010505781a */ /* 0x000fe20000000000 */
[----:B-1----:R-:W-:Y:S01]  /*4300*/  IMAD.WIDE R64, R0, 0x2, R62 ;  /* 0x0000000200407825 */ /* 0x002fe200078e023e */
[----:B------:R-:W-:-:S04]  /*4310*/  SHF.R.U32.HI R0, RZ, 0x8, R96 ;  /* 0x00000008ff007819 */ /* 0x000fc80000011660 */
[----:B------:R-:W-:Y:S02]  /*4320*/  SGXT.U32 R0, R0, 0x1 ;  /* 0x000000010000781a */ /* 0x000fe40000000000 */
[----:B------:R-:W-:Y:S02]  /*4330*/  LOP3.LUT R5, R5, 0x5c, RZ, 0xfc, !PT ;  /* 0x0000005c05057812 */ /* 0x000fe400078efcff */
[----:B------:R-:W-:-:S03]  /*4340*/  LOP3.LUT R0, R0, 0x64, RZ, 0xfc, !PT ;  /* 0x0000006400007812 */ /* 0x000fc600078efcff */
[----:B--2---:R-:W-:Y:S02]  /*4350*/  IMAD R5, R5, R6, RZ ;  /* 0x0000000605057224 */ /* 0x004fe400078e02ff */
[----:B0-----:R-:W-:Y:S01]  /*4360*/  IMAD R0, R0, R4, RZ ;  /* 0x0000000400007224 */ /* 0x001fe200078e02ff */
[----:B------:R-:W0:Y:S01]  /*4370*/  LDC R6, c[0x0][0x238] ;  /* 0x00008e00ff067b82 */ /* 0x000e220000000800 */
[----:B------:R-:W-:Y:S01]  /*4380*/  PRMT R58, RZ, 0x7610, R58 ;  /* 0x00007610ff3a7816 */ /* 0x000fe2000000003a */
[----:B------:R-:W-:-:S06]  /*4390*/  IMAD.WIDE R66, R5, 0x2, R62 ;  /* 0x0000000205427825 */ /* 0x000fcc00078e023e */
[----:B------:R-:W1:Y:S01]  /*43a0*/  LDC R4, c[0x0][0x238] ;  /* 0x00008e00ff047b82 */ /* 0x000e620000000800 */
[----:B------:R2:W4:Y:S01]  /*43b0*/  @!P4 LDG.E.U16 R58, desc[UR14][R72.64] ;  /* 0x0000000e483ac981 */ /* 0x000522000c1e1500 */
[----:B------:R-:W-:Y:S02]  /*43c0*/  SHF.R.U32.HI R5, RZ, 0x8, R96 ;  /* 0x00000008ff057819 */ /* 0x000fe40000011660 */
[----:B------:R-:W-:Y:S01]  /*43d0*/  LOP3.LUT R23, R74, 0x62, RZ, 0xfc, !PT ;  /* 0x000000624a177812 */ /* 0x000fe200078efcff */
[----:B--2---:R-:W-:Y:S01]  /*43e0*/  IMAD.WIDE R72, R0, 0x2, R62 ;  /* 0x0000000200487825 */ /* 0x004fe200078e023e */
[----:B------:R-:W-:Y:S02]  /*43f0*/  SHF.R.U32.HI R0, RZ, 0x8, R116 ;  /* 0x00000008ff007819 */ /* 0x000fe40000011674 */
[----:B------:R-:W-:Y:S02]  /*4400*/  SGXT.U32 R5, R5, 0x1 ;  /* 0x000000010505781a */ /* 0x000fe40000000000 */
[----:B------:R-:W-:-:S02]  /*4410*/  SGXT.U32 R0, R0, 0x1 ;  /* 0x000000010000781a */ /* 0x000fc40000000000 */
[----:B------:R-:W-:Y:S02]  /*4420*/  ISETP.GE.AND P6, PT, R23, UR13, PT ;  /* 0x0000000d17007c0c */ /* 0x000fe4000bfc6270 */
[----:B------:R-:W-:Y:S02]  /*4430*/  LOP3.LUT R0, R0, 0x68, RZ, 0xfc, !PT ;  /* 0x0000006800007812 */ /* 0x000fe400078efcff */
[----:B------:R-:W-:Y:S02]  /*4440*/  LOP3.LUT R5, R5, 0x62, RZ, 0xfc, !PT ;  /* 0x0000006205057812 */ /* 0x000fe400078efcff */
[----:B------:R-:W-:Y:S02]  /*4450*/  PRMT R23, RZ, 0x7610, R23 ;  /* 0x00007610ff177816 */ /* 0x000fe40000000017 */
[----:B------:R-:W-:Y:S01]  /*4460*/  PRMT R57, RZ, 0x7610, R57 ;  /* 0x00007610ff397816 */ /* 0x000fe20000000039 */
[----:B-1----:R-:W-:Y:S02]  /*4470*/  IMAD R0, R0, R4, RZ ;  /* 0x0000000400007224 */ /* 0x002fe400078e02ff */
[----:B0-----:R-:W-:Y:S01]  /*4480*/  IMAD R5, R5, R6, RZ ;  /* 0x0000000605057224 */ /* 0x001fe200078e02ff */
[----:B------:R-:W0:Y:S01]  /*4490*/  LDC R4, c[0x0][0x238] ;  /* 0x00008e00ff047b82 */ /* 0x000e220000000800 */
[----:B------:R1:W2:Y:S04]  /*44a0*/  @!P1 LDG.E.U16 R23, desc[UR14][R60.64] ;  /* 0x0000000e3c179981 */ /* 0x0002a8000c1e1500 */
[----:B------:R3:W4:Y:S03]  /*44b0*/  @!P3 LDG.E.U16 R57, desc[UR14][R66.64] ;  /* 0x0000000e4239b981 */ /* 0x000726000c1e1500 */
[----:B------:R-:W0:Y:S01]  /*44c0*/  LDC R6, c[0x0][0x238] ;  /* 0x00008e00ff067b82 */ /* 0x000e220000000800 */
[----:B-1----:R-:W-:Y:S01]  /*44d0*/  PRMT R60, RZ, 0x7610, R60 ;  /* 0x00007610ff3c7816 */ /* 0x002fe2000000003c */
[----:B---3--:R-:W-:Y:S01]  /*44e0*/  IMAD.WIDE R66, R5, 0x2, R62 ;  /* 0x0000000205427825 */ /* 0x008fe200078e023e */
[----:B------:R-:W-:-:S04]  /*44f0*/  SHF.R.U32.HI R5, RZ, 0x8, R116 ;  /* 0x00000008ff057819 */ /* 0x000fc80000011674 */
[----:B------:R1:W3:Y:S01]  /*4500*/  @!P6 LDG.E.U16 R60, desc[UR14][R66.64] ;  /* 0x0000000e423ce981 */ /* 0x0002e2000c1e1500 */
[----:B------:R-:W-:Y:S02]  /*4510*/  SGXT.U32 R5, R5, 0x1 ;  /* 0x000000010505781a */ /* 0x000fe40000000000 */
[----:B------:R-:W-:Y:S01]  /*4520*/  LOP3.LUT R97, R74, 0x68, RZ, 0xfc, !PT ;  /* 0x000000684a617812 */ /* 0x000fe200078efcff */
[----:B-1----:R-:W-:Y:S01]  /*4530*/  IMAD.WIDE R66, R0, 0x2, R62 ;  /* 0x0000000200427825 */ /* 0x002fe200078e023e */
[----:B------:R-:W-:-:S04]  /*4540*/  SHF.R.U32.HI R0, RZ, 0x8, R116 ;  /* 0x00000008ff007819 */ /* 0x000fc80000011674 */
[----:B------:R-:W-:Y:S02]  /*4550*/  SGXT.U32 R0, R0, 0x1 ;  /* 0x000000010000781a */ /* 0x000fe40000000000 */
[----:B------:R-:W-:Y:S02]  /*4560*/  LOP3.LUT R5, R5, 0x66, RZ, 0xfc, !PT ;  /* 0x0000006605057812 */ /* 0x000fe400078efcff */
[----:B------:R-:W-:Y:S02]  /*4570*/  LOP3.LUT R0, R0, 0x6c, RZ, 0xfc, !PT ;  /* 0x0000006c00007812 */ /* 0x000fe400078efcff */
[----:B------:R-:W-:Y:S01]  /*4580*/  ISETP.GE.AND P3, PT, R97, UR13, PT ;  /* 0x0000000d61007c0c */ /* 0x000fe2000bf66270 */
[----:B0-----:R-:W-:Y:S01]  /*4590*/  IMAD R5, R5, R6, RZ ;  /* 0x0000000605057224 */ /* 0x001fe200078e02ff */
[----:B------:R-:W-:Y:S01]  /*45a0*/  LOP3.LUT R59, R74, 0x66, RZ, 0xfc, !PT ;  /* 0x000000664a3b7812 */ /* 0x000fe200078efcff */
[----:B------:R-:W-:Y:S01]  /*45b0*/  IMAD R0, R0, R4, RZ ;  /* 0x0000000400007224 */ /* 0x000fe200078e02ff */
[----:B------:R-:W0:Y:S01]  /*45c0*/  LDC R6, c[0x0][0x238] ;  /* 0x00008e00ff067b82 */ /* 0x000e220000000800 */
[----:B------:R-:W-:-:S02]  /*45d0*/  PRMT R97, RZ, 0x7610, R97 ;  /* 0x00007610ff617816 */ /* 0x000fc40000000061 */
[----:B------:R-:W-:-:S05]  /*45e0*/  ISETP.GE.AND P1, PT, R59, UR13, PT ;  /* 0x0000000d3b007c0c */ /* 0x000fca000bf26270 */
[----:B------:R-:W1:Y:S01]  /*45f0*/  LDC R4, c[0x0][0x238] ;  /* 0x00008e00ff047b82 */ /* 0x000e620000000800 */
[----:B------:R-:W-:Y:S01]  /*4600*/  PRMT R59, RZ, 0x7610, R59 ;  /* 0x00007610ff3b7816 */ /* 0x000fe2000000003b */
[----:B------:R5:W4:Y:S05]  /*4610*/  @!P3 LDG.E.U16 R97, desc[UR14][R66.64] ;  /* 0x0000000e4261b981 */ /* 0x000b2a000c1e1500 */
[----:B------:R5:W3:Y:S02]  /*4620*/  @!P5 LDG.E.U16 R59, desc[UR14][R64.64] ;  /* 0x0000000e403bd981 */ /* 0x000ae4000c1e1500 */
[----:B-----5:R-:W-:Y:S01]  /*4630*/  IMAD.WIDE R66, R0, 0x2, R62 ;  /* 0x0000000200427825 */ /* 0x020fe200078e023e */
[----:B------:R-:W-:-:S03]  /*4640*/  SHF.R.U32.HI R0, RZ, 0x8, R116 ;  /* 0x00000008ff007819 */ /* 0x000fc60000011674 */
[----:B------:R-:W-:Y:S01]  /*4650*/  IMAD.WIDE R64, R5, 0x2, R62 ;  /* 0x0000000205407825 */ /* 0x000fe200078e023e */
[----:B------:R-:W-:Y:S02]  /*4660*/  SHF.R.U32.HI R5, RZ, 0x8, R116 ;  /* 0x00000008ff057819 */ /* 0x000fe40000011674 */
[----:B------:R-:W-:Y:S02]  /*4670*/  SGXT.U32 R0, R0, 0x1 ;  /* 0x000000010000781a */ /* 0x000fe40000000000 */
[----:B------:R-:W-:Y:S02]  /*4680*/  SGXT.U32 R5, R5, 0x1 ;  /* 0x000000010505781a */ /* 0x000fe40000000000 */
[----:B------:R-:W-:Y:S02]  /*4690*/  LOP3.LUT R96, R74, 0x6a, RZ, 0xfc, !PT ;  /* 0x0000006a4a607812 */ /* 0x000fe400078efcff */
[----:B------:R-:W-:Y:S02]  /*46a0*/  LOP3.LUT R0, R0, 0x6e, RZ, 0xfc, !PT ;  /* 0x0000006e00007812 */ /* 0x000fe400078efcff */
[----:B------:R-:W-:-:S02]  /*46b0*/  LOP3.LUT R5, R5, 0x6a, RZ, 0xfc, !PT ;  /* 0x0000006a05057812 */ /* 0x000fc400078efcff */
[----:B------:R-:W-:Y:S02]  /*46c0*/  ISETP.GE.AND P2, PT, R96, UR13, PT ;  /* 0x0000000d60007c0c */ /* 0x000fe4000bf46270 */
[----:B------:R-:W-:Y:S01]  /*46d0*/  PRMT R96, RZ, 0x7610, R96 ;  /* 0x00007610ff607816 */ /* 0x000fe20000000060 */
[----:B-1----:R-:W-:Y:S01]  /*46e0*/  IMAD R0, R0, R4, RZ ;  /* 0x0000000400007224 */ /* 0x002fe200078e02ff */
[----:B------:R-:W-:Y:S01]  /*46f0*/  PRMT R61, RZ, 0x7610, R61 ;  /* 0x00007610ff3d7816 */ /* 0x000fe2000000003d */
[----:B0-----:R-:W-:Y:S01]  /*4700*/  IMAD R5, R5, R6, RZ ;  /* 0x0000000605057224 */ /* 0x001fe200078e02ff */
[----:B------:R-:W0:Y:S01]  /*4710*/  LDC R4, c[0x0][0x238] ;  /* 0x00008e00ff047b82 */ /* 0x000e220000000800 */
[----:B------:R-:W-:Y:S01]  /*4720*/  PRMT R98, RZ, 0x7610, R98 ;  /* 0x00007610ff627816 */ /* 0x000fe20000000062 */
[----:B------:R1:W5:Y:S04]  /*4730*/  @!P1 LDG.E.U16 R96, desc[UR14][R64.64] ;  /* 0x0000000e40609981 */ /* 0x000368000c1e1500 */
[----:B------:R1:W5:Y:S02]  /*4740*/  @!P0 LDG.E.U16 R61, desc[UR14][R72.64] ;  /* 0x0000000e483d8981 */ /* 0x000364000c1e1500 */
[----:B------:R-:W0:Y:S01]  /*4750*/  LDC R6, c[0x0][0x238] ;  /* 0x00008e00ff067b82 */ /* 0x000e220000000800 */
[----:B-1----:R-:W-:Y:S01]  /*4760*/  IMAD.WIDE R64, R5, 0x2, R62 ;  /* 0x0000000205407825 */ /* 0x002fe200078e023e */
[----:B------:R-:W-:-:S04]  /*4770*/  LOP3.LUT R72, R74, 0x6c, RZ, 0xfc, !PT ;  /* 0x0000006c4a487812 */ /* 0x000fc800078efcff */
[----:B------:R1:W5:Y:S01]  /*4780*/  @!P2 LDG.E.U16 R98, desc[UR14][R64.64] ;  /* 0x0000000e4062a981 */ /* 0x000362000c1e1500 */
[----:B------:R-:W-:Y:S02]  /*4790*/  LOP3.LUT R73, R74, 0x6e, RZ, 0xfc, !PT ;  /* 0x0000006e4a497812 */ /* 0x000fe400078efcff */
[----:B------:R-:W-:Y:S02]  /*47a0*/  ISETP.GE.AND P0, PT, R72, UR13, PT ;  /* 0x0000000d48007c0c */ /* 0x000fe4000bf06270 */
[----:B------:R-:W-:Y:S01]  /*47b0*/  SHF.R.U32.HI R5, RZ, 0x8, R116 ;  /* 0x00000008ff057819 */ /* 0x000fe20000011674 */
[----:B-1----:R-:W-:Y:S01]  /*47c0*/  IMAD.WIDE R64, R0, 0x2, R62 ;  /* 0x0000000200407825 */ /* 0x002fe200078e023e */
[----:B------:R-:W-:Y:S02]  /*47d0*/  SHF.R.U32.HI R0, RZ, 0x8, R116 ;  /* 0x00000008ff007819 */ /* 0x000fe40000011674 */
[----:B------:R-:W-:Y:S02]  /*47e0*/  ISETP.GE.AND P4, PT, R73, UR13, PT ;  /* 0x0000000d49007c0c */ /* 0x000fe4000bf86270 */
[----:B------:R-:W-:-:S02]  /*47f0*/  SGXT.U32 R0, R0, 0x1 ;  /* 0x000000010000781a */ /* 0x000fc40000000000 */
[----:B------:R-:W-:Y:S02]  /*4800*/  SGXT.U32 R5, R5, 0x1 ;  /* 0x000000010505781a */ /* 0x000fe40000000000 */
[----:B------:R-:W-:Y:S02]  /*4810*/  PRMT R99, RZ, 0x7610, R99 ;  /* 0x00007610ff637816 */ /* 0x000fe40000000063 */
[----:B------:R-:W-:Y:S02]  /*4820*/  LOP3.LUT R72, R74, 0x70, RZ, 0xfc, !PT ;  /* 0x000000704a487812 */ /* 0x000fe400078efcff */
[----:B------:R-:W-:Y:S02]  /*4830*/  LOP3.LUT R0, R0, 0x72, RZ, 0xfc, !PT ;  /* 0x0000007200007812 */ /* 0x000fe400078efcff */
[----:B------:R-:W-:Y:S01]  /*4840*/  LOP3.LUT R5, R5, 0x70, RZ, 0xfc, !PT ;  /* 0x0000007005057812 */ /* 0x000fe200078efcff */
[----:B------:R1:W5:Y:S01]  /*4850*/  @!P0 LDG.E.U16 R99, desc[UR14][R66.64] ;  /* 0x0000000e42638981 */ /* 0x000362000c1e1500 */
[----:B------:R-:W-:-:S02]  /*4860*/  ISETP.GE.AND P1, PT, R72, UR13, PT ;  /* 0x0000000d48007c0c */ /* 0x000fc4000bf26270 */
[----:B------:R-:W-:Y:S01]  /*4870*/  PRMT R100, RZ, 0x7610, R100 ;  /* 0x00007610ff647816 */ /* 0x000fe20000000064 */
[----:B0-----:R-:W-:Y:S02]  /*4880*/  IMAD R0, R0, R4, RZ ;  /* 0x0000000400007224 */ /* 0x001fe400078e02ff */
[----:B------:R-:W-:Y:S01]  /*4890*/  IMAD R5, R5, R6, RZ ;  /* 0x0000000605057224 */ /* 0x000fe200078e02ff */
[----:B------:R-:W0:Y:S01]  /*48a0*/  LDC R4, c[0x0][0x238] ;  /* 0x00008e00ff047b82 */ /* 0x000e220000000800 */
[----:B------:R-:W-:Y:S01]  /*48b0*/  PRMT R101, RZ, 0x7610, R101 ;  /* 0x00007610ff657816 */ /* 0x000fe20000000065 */
[----:B------:R1:W5:Y:S02]  /*48c0*/  @!P4 LDG.E.U16 R100, desc[UR14][R64.64] ;  /* 0x0000000e4064c981 */ /* 0x000364000c1e1500 */
[----:B-1----:R-:W-:-:S04]  /*48d0*/  LOP3.LUT R66, R74, 0x72, RZ, 0xfc, !PT ;  /* 0x000000724a427812 */ /* 0x002fc800078efcff */
[----:B------:R-:W1:Y:S01]  /*48e0*/  LDC R6, c[0x0][0x238] ;  /* 0x00008e00ff067b82 */ /* 0x000e620000000800 */
[----:B------:R-:W-:Y:S01]  /*48f0*/  ISETP.GE.AND P0, PT, R66, UR13, PT ;  /* 0x0000000d42007c0c */ /* 0x000fe2000bf06270 */
[----:B------:R-:W-:Y:S01]  /*4900*/  IMAD.WIDE R64, R5, 0x2, R62 ;  /* 0x0000000205407825 */ /* 0x000fe200078e023e */
[----:B------:R-:W-:-:S04]  /*4910*/  PRMT R102, RZ, 0x7610, R102 ;  /* 0x00007610ff667816 */ /* 0x000fc80000000066 */
[----:B------:R0:W5:Y:S01]  /*4920*/  @!P1 LDG.E.U16 R101, desc[UR14][R64.64] ;  /* 0x0000000e40659981 */ /* 0x000162000c1e1500 */
[----:B------:R-:W-:Y:S01]  /*4930*/  SHF.R.U32.HI R5, RZ, 0x8, R116 ;  /* 0x00000008ff057819 */ /* 0x000fe20000011674 */
[----:B0-----:R-:W-:Y:S01]  /*4940*/  IMAD.WIDE R64, R0, 0x2, R62 ;  /* 0x0000000200407825 */ /* 0x001fe200078e023e */
[----:B------:R-:W-:Y:S02]  /*4950*/  SHF.R.U32.HI R0, RZ, 0x8, R116 ;  /* 0x00000008ff007819 */ /* 0x000fe40000011674 */
[----:B------:R-:W-:Y:S02]  /*4960*/  SGXT.U32 R5, R5, 0x1 ;  /* 0x000000010505781a */ /* 0x000fe40000000000 */
[----:B------:R-:W-:Y:S01]  /*4970*/  SGXT.U32 R0, R0, 0x1 ;  /* 0x000000010000781a */ /* 0x000fe20000000000 */
[----:B------:R0:W5:Y:S01]  /*4980*/  @!P0 LDG.E.U16 R102, desc[UR14][R64.64] ;  /* 0x0000000e40668981 */ /* 0x000162000c1e1500 */
[----:B------:R-:W-:Y:S02]  /*4990*/  LOP3.LUT R5, R5, 0x74, RZ, 0xfc, !PT ;  /* 0x0000007405057812 */ /* 0x000fe400078efcff */
[----:B------:R-:W-:-:S02]  /*49a0*/  LOP3.LUT R0, R0, 0x76, RZ, 0xfc, !PT ;  /* 0x0000007600007812 */ /* 0x000fc400078efcff */
[----:B0-----:R-:W-:-:S03]  /*49b0*/  LOP3.LUT R64, R74, 0x74, RZ, 0xfc, !PT ;  /* 0x000000744a407812 */ /* 0x001fc600078efcff */
[----:B------:R-:W-:Y:S02]  /*49c0*/  IMAD R0, R0, R4, RZ ;  /* 0x0000000400007224 */ /* 0x000fe400078e02ff */
[----:B-1----:R-:W-:Y:S01]  /*49d0*/  IMAD R5, R5, R6, RZ ;  /* 0x0000000605057224 */ /* 0x002fe200078e02ff */
[----:B------:R-:W-:Y:S01]  /*49e0*/  ISETP.GE.AND P0, PT, R64, UR13, PT ;  /* 0x0000000d40007c0c */ /* 0x000fe2000bf06270 */
[----:B------:R-:W0:Y:S01]  /*49f0*/  LDC R4, c[0x0][0x238] ;  /* 0x00008e00ff047b82 */ /* 0x000e220000000800 */
[----:B------:R-:W-:Y:S02]  /*4a00*/  LOP3.LUT R64, R74, 0x76, RZ, 0xfc, !PT ;  /* 0x000000764a407812 */ /* 0x000fe400078efcff */
[----:B------:R-:W-:Y:S02]  /*4a10*/  PRMT R103, RZ, 0x7610, R103 ;  /* 0x00007610ff677816 */ /* 0x000fe40000000067 */
[----:B------:R-:W-:-:S03]  /*4a20*/  ISETP.GE.AND P1, PT, R64, UR13, PT ;  /* 0x0000000d40007c0c */ /* 0x000fc6000bf26270 */
[----:B------:R-:W1:Y:S01]  /*4a30*/  LDC R6, c[0x0][0x238] ;  /* 0x00008e00ff067b82 */ /* 0x000e620000000800 */
        /* <DEDUP_REMOVED lines=18> */
[----:B------:R-:W-:Y:S01]  /*4b60*/  ISETP.GE.AND P1, PT, R64, UR13, PT ;  /* 0x0000000d40007c0c */ /* 0x000fe2000bf26270 */
[----:B------:R-:W-:-:S06]  /*4b70*/  IMAD.WIDE R64, R5, 0x2, R62 ;  /* 0x0000000205407825 */ /* 0x000fcc00078e023e */
[----:B------:R1:W5:Y:S02]  /*4b80*/  @!P0 LDG.E.U16 R105, desc[UR14][R64.64] ;  /* 0x0000000e40698981 */ /* 0x000364000c1e1500 */
[----:B-1----:R-:W-:Y:S01]  /*4b90*/  IMAD.WIDE R64, R0, 0x2, R62 ;  /* 0x0000000200407825 */ /* 0x002fe200078e023e */
[----:B------:R-:W-:-:S04]  /*4ba0*/  SHF.R.U32.HI R0, RZ, 0x8, R116 ;  /* 0x00000008ff007819 */ /* 0x000fc80000011674 */
[----:B------:R-:W-:-:S04]  /*4bb0*/  SGXT.U32 R0, R0, 0x1 ;  /* 0x000000010000781a */ /* 0x000fc80000000000 */
[----:B------:R-:W-:Y:S02]  /*4bc0*/  LOP3.LUT R0, R0, 0x7c, RZ, 0xfc, !PT ;  /* 0x0000007c00007812 */ /* 0x000fe400078efcff */
[----:B------:R-:W-:-:S03]  /*4bd0*/  PRMT R106, RZ, 0x7610, R106 ;  /* 0x00007610ff6a7816 */ /* 0x000fc6000000006a */
[----:B0-----:R-:W-:Y:S02]  /*4be0*/  IMAD R0, R0, R4, RZ ;  /* 0x0000000400007224 */ /* 0x001fe400078e02ff */
[----:B------:R-:W0:Y:S01]  /*4bf0*/  LDC R4, c[0x0][0x238] ;  /* 0x00008e00ff047b82 */ /* 0x000e220000000800 */
[----:B------:R1:W5:Y:S02]  /*4c00*/  @!P1 LDG.E.U16 R106, desc[UR14][R64.64] ;  /* 0x0000000e406a9981 */ /* 0x000364000c1e1500 */
[----:B-1----:R-:W-:-:S04]  /*4c10*/  LOP3.LUT R64, R74, 0x7c, RZ, 0xfc, !PT ;  /* 0x0000007c4a407812 */ /* 0x002fc800078efcff */
[----:B------:R-:W-:Y:S01]  /*4c20*/  ISETP.GE.AND P0, PT, R64, UR13, PT ;  /* 0x0000000d40007c0c */ /* 0x000fe2000bf06270 */
[----:B------:R-:W-:Y:S01]  /*4c30*/  IMAD.WIDE R64, R0, 0x2, R62 ;  /* 0x0000000200407825 */ /* 0x000fe200078e023e */
[----:B------:R-:W-:Y:S02]  /*4c40*/  SHF.R.U32.HI R0, RZ, 0x8, R116 ;  /* 0x00000008ff007819 */ /* 0x000fe40000011674 */
[----:B------:R-:W-:Y:S02]  /*4c50*/  PRMT R107, RZ, 0x7610, R107 ;  /* 0x00007610ff6b7816 */ /* 0x000fe4000000006b */
[----:B------:R-:W-:-:S04]  /*4c60*/  SGXT.U32 R0, R0, 0x1 ;  /* 0x000000010000781a */ /* 0x000fc80000000000 */
[----:B------:R-:W-:-:S03]  /*4c70*/  LOP3.LUT R0, R0, 0x7e, RZ, 0xfc, !PT ;  /* 0x0000007e00007812 */ /* 0x000fc600078efcff */
[----:B------:R1:W5:Y:S02]  /*4c80*/  @!P0 LDG.E.U16 R107, desc[UR14][R64.64] ;  /* 0x0000000e406b8981 */ /* 0x000364000c1e1500 */
[----:B0-----:R-:W-:Y:S01]  /*4c90*/  IMAD R0, R0, R4, RZ ;  /* 0x0000000400007224 */ /* 0x001fe200078e02ff */
[----:B-1----:R-:W-:-:S04]  /*4ca0*/  LOP3.LUT R64, R115, 0x7f, RZ, 0xc0, !PT ;  /* 0x0000007f73407812 */ /* 0x002fc800078ec0ff */
[----:B------:R-:W-:Y:S01]  /*4cb0*/  ISETP.GE.AND P0, PT, R64, UR13, PT ;  /* 0x0000000d40007c0c */ /* 0x000fe2000bf06270 */
[----:B------:R-:W-:Y:S02]  /*4cc0*/  IMAD.WIDE R64, R0, 0x2, R62 ;  /* 0x0000000200407825 */ /* 0x000fe400078e023e */
[----:B------:R-:W2:Y:S01]  /*4cd0*/  LDL.LU R0, [R1] ;  /* 0x0000000001007983 */ /* 0x000ea20000300800 */
[----:B------:R-:W-:Y:S02]  /*4ce0*/  LOP3.LUT R74, R74, 0x7e, RZ, 0xfc, !PT ;  /* 0x0000007e4a4a7812 */ /* 0x000fe400078efcff */
[----:B------:R-:W-:Y:S01]  /*4cf0*/  PRMT R108, RZ, 0x7610, R108 ;  /* 0x00007610ff6c7816 */ /* 0x000fe2000000006c */
[----:B------:R-:W4:Y:S01]  /*4d00*/  LDL.LU R9, [R1+0x4] ;  /* 0x0000040001097983 */ /* 0x000f220000300800 */
[----:B------:R-:W-:Y:S02]  /*4d10*/  ISETP.GE.AND P1, PT, R74, UR13, PT ;  /* 0x0000000d4a007c0c */ /* 0x000fe4000bf26270 */
[----:B------:R-:W-:Y:S01]  /*4d20*/  PRMT R109, RZ, 0x7610, R109 ;  /* 0x00007610ff6d7816 */ /* 0x000fe2000000006d */
[----:B------:R-:W3:Y:S01]  /*4d30*/  LDL.LU R8, [R1+0x38] ;  /* 0x0000380001087983 */ /* 0x000ee20000300800 */
[----:B------:R-:W-:-:S03]  /*4d40*/  PRMT R110, RZ, 0x7610, R110 ;  /* 0x00007610ff6e7816 */ /* 0x000fc6000000006e */
[----:B------:R-:W5:Y:S04]  /*4d50*/  LDL.LU R5, [R1+0x3c] ;  /* 0x00003c0001057983 */ /* 0x000f680000300800 */
[----:B------:R-:W3:Y:S04]  /*4d60*/  LDL.LU R4, [R1+0x40] ;  /* 0x0000400001047983 */ /* 0x000ee80000300800 */
[----:B------:R0:W3:Y:S01]  /*4d70*/  @!P1 LDG.E.U16 R108, desc[UR14][R64.64] ;  /* 0x0000000e406c9981 */ /* 0x0000e2000c1e1500 */
[----:B------:R-:W-:Y:S02]  /*4d80*/  PRMT R111, RZ, 0x7610, R111 ;  /* 0x00007610ff6f7816 */ /* 0x000fe4000000006f */
[----:B------:R-:W-:Y:S01]  /*4d90*/  PRMT R112, RZ, 0x7610, R112 ;  /* 0x00007610ff707816 */ /* 0x000fe20000000070 */
[----:B------:R-:W3:Y:S01]  /*4da0*/  LDL.LU R6, [R1+0x44] ;  /* 0x0000440001067983 */ /* 0x000ee20000300800 */
[----:B0-----:R-:W-:-:S02]  /*4db0*/  IMAD.MOV.U32 R64, RZ, RZ, R71 ;  /* 0x000000ffff407224 */ /* 0x001fc400078e0047 */
[----:B------:R-:W-:Y:S02]  /*4dc0*/  IMAD.MOV.U32 R65, RZ, RZ, R70 ;  /* 0x000000ffff417224 */ /* 0x000fe400078e0046 */
[----:B------:R-:W-:Y:S01]  /*4dd0*/  IMAD.WIDE R66, R2, 0x2, R64 ;  /* 0x0000000202427825 */ /* 0x000fe200078e0240 */
[----:B------:R-:W-:Y:S06]  /*4de0*/  BAR.SYNC.DEFER_BLOCKING 0x0 ;  /* 0x0000000000007b1d */ /* 0x000fec0000010000 */
[----:B------:R0:W3:Y:S02]  /*4df0*/  @!P0 LDG.E.U16 R109, desc[UR14][R66.64] ;  /* 0x0000000e426d8981 */ /* 0x0000e4000c1e1500 */
[----:B0-----:R-:W-:-:S02]  /*4e00*/  IMAD.MOV.U32 R66, RZ, RZ, R68 ;  /* 0x000000ffff427224 */ /* 0x001fc400078e0044 */
[----:B------:R-:W-:Y:S02]  /*4e10*/  IMAD.MOV.U32 R67, RZ, RZ, R69 ;  /* 0x000000ffff437224 */ /* 0x000fe400078e0045 */
[----:B------:R-:W-:-:S05]  /*4e20*/  IMAD.WIDE R68, R2, 0x2, R66 ;  /* 0x0000000202447825 */ /* 0x000fca00078e0242 */
[----:B------:R0:W3:Y:S02]  /*4e30*/  @!P0 LDG.E.U16 R110, desc[UR14][R68.64] ;  /* 0x0000000e446e8981 */ /* 0x0000e4000c1e1500 */
[----:B0-----:R-:W-:Y:S02]  /*4e40*/  IMAD.MOV.U32 R68, RZ, RZ, R77 ;  /* 0x000000ffff447224 */ /* 0x001fe400078e004d */
[----:B------:R-:W-:Y:S02]  /*4e50*/  IMAD.MOV.U32 R69, RZ, RZ, R75 ;  /* 0x000000ffff457224 */ /* 0x000fe400078e004b */
[----:B------:R-:W-:-:S05]  /*4e60*/  IMAD.WIDE R70, R2, 0x2, R68 ;  /* 0x0000000202467825 */ /* 0x000fca00078e0244 */
[----:B------:R0:W3:Y:S02]  /*4e70*/  @!P0 LDG.E.U16 R111, desc[UR14][R70.64] ;  /* 0x0000000e466f8981 */ /* 0x0000e4000c1e1500 */
[----:B0-----:R-:W-:Y:S02]  /*4e80*/  IMAD.MOV.U32 R70, RZ, RZ, R81 ;  /* 0x000000ffff467224 */ /* 0x001fe400078e0051 */
[----:B------:R-:W-:Y:S02]  /*4e90*/  IMAD.MOV.U32 R71, RZ, RZ, R79 ;  /* 0x000000ffff477224 */ /* 0x000fe400078e004f */
[----:B------:R-:W-:Y:S01]  /*4ea0*/  IMAD.WIDE R72, R2, 0x2, R70 ;  /* 0x0000000202487825 */ /* 0x000fe200078e0246 */
[----:B------:R-:W-:-:S04]  /*4eb0*/  PRMT R113, RZ, 0x7610, R113 ;  /* 0x00007610ff717816 */ /* 0x000fc80000000071 */
[----:B------:R0:W3:Y:S02]  /*4ec0*/  @!P0 LDG.E.U16 R112, desc[UR14][R72.64] ;  /* 0x0000000e48708981 */ /* 0x0000e4000c1e1500 */
[----:B0-----:R-:W-:Y:S02]  /*4ed0*/  IMAD.MOV.U32 R72, RZ, RZ, R85 ;  /* 0x000000ffff487224 */ /* 0x001fe400078e0055 */
[----:B------:R-:W-:Y:S02]  /*4ee0*/  IMAD.MOV.U32 R73, RZ, RZ, R83 ;  /* 0x000000ffff497224 */ /* 0x000fe400078e0053 */
[----:B------:R-:W-:Y:S01]  /*4ef0*/  IMAD.WIDE R74, R2, 0x2, R72 ;  /* 0x00000002024a7825 */ /* 0x000fe200078e0248 */
[----:B------:R-:W-:-:S04]  /*4f00*/  LOP3.LUT P1, RZ, R115, 0x100, RZ, 0xc0, !PT ;  /* 0x0000010073ff7812 */ /* 0x000fc8000782c0ff */
[----:B------:R0:W3:Y:S02]  /*4f10*/  @!P0 LDG.E.U16 R113, desc[UR14][R74.64] ;  /* 0x0000000e4a718981 */ /* 0x0000e4000c1e1500 */
[C---:B0-----:R-:W-:Y:S02]  /*4f20*/  IMAD.SHL.U32 R74, R115.reuse, 0x100, RZ ;  /* 0x00000100734a7824 */ /* 0x041fe400078e00ff */
[----:B------:R-:W-:-:S05]  /*4f30*/  IMAD.SHL.U32 R115, R115, 0x2, RZ ;  /* 0x0000000273737824 */ /* 0x000fca00078e00ff */
[----:B------:R-:W-:Y:S02]  /*4f40*/  LOP3.LUT R115, R74, 0xc07e, R115, 0xc8, !PT ;  /* 0x0000c07e4a737812 */ /* 0x000fe400078ec873 */
[----:B------:R-:W-:-:S04]  /*4f50*/  SEL R74, RZ, 0x90, !P1 ;  /* 0x00000090ff4a7807 */ /* 0x000fc80004800000 */
[----:B------:R-:W-:-:S05]  /*4f60*/  LOP3.LUT R115, R115, R74, RZ, 0x3c, !PT ;  /* 0x0000004a73737212 */ /* 0x000fca00078e3cff */
[----:B------:R2:W-:Y:S02]  /*4f70*/  STS.U16 [R115+UR12+0x1000], R84 ;  /* 0x0010005473007988 */ /* 0x0005e4000800040c */
[----:B--2---:R-:W-:Y:S02]  /*4f80*/  IMAD.MOV.U32 R84, RZ, RZ, R0 ;  /* 0x000000ffff547224 */ /* 0x004fe400078e0000 */
[----:B------:R-:W2:Y:S01]  /*4f90*/  LDL.LU R0, [R1+0x48] ;  /* 0x0000480001007983 */ /* 0x000ea20000300800 */
[----:B------:R-:W-:Y:S02]  /*4fa0*/  IMAD.MOV.U32 R75, RZ, RZ, R87 ;  /* 0x000000ffff4b7224 */ /* 0x000fe400078e0057 */
[----:B----4-:R-:W-:Y:S01]  /*4fb0*/  IMAD.MOV.U32 R87, RZ, RZ, R9 ;  /* 0x000000ffff577224 */ /* 0x010fe200078e0009 */
[----:B------:R3:W-:Y:S01]  /*4fc0*/  STS.U16 [R115+UR12+0x1400], R86 ;  /* 0x0014005673007988 */ /* 0x0007e2000800040c */
[----:B------:R-:W-:-:S03]  /*4fd0*/  IMAD.MOV.U32 R74, RZ, RZ, R89 ;  /* 0x000000ffff4a7224 */ /* 0x000fc600078e0059 */
[----:B------:R-:W4:Y:S01]  /*4fe0*/  LDL.LU R9, [R1+0x4c] ;  /* 0x00004c0001097983 */ /* 0x000f220000300800 */
[----:B-----5:R-:W-:-:S03]  /*4ff0*/  IMAD.MOV.U32 R89, RZ, RZ, R5 ;  /* 0x000000ffff597224 */ /* 0x020fc600078e0005 */
[----:B------:R0:W-:Y:S01]  /*5000*/  STS.U16 [R115+UR12+0x1800], R88 ;  /* 0x0018005873007988 */ /* 0x0001e2000800040c */
[----:B---3--:R-:W-:-:S03]  /*5010*/  IMAD.MOV.U32 R86, RZ, RZ, R8 ;  /* 0x000000ffff567224 */ /* 0x008fc600078e0008 */
[----:B------:R-:W3:Y:S04]  /*5020*/  LDL.LU R8, [R1+0x50] ;  /* 0x0000500001087983 */ /* 0x000ee80000300800 */
[----:B------:R-:W5:Y:S01]  /*5030*/  LDL.LU R5, [R1+0x54] ;  /* 0x0000540001057983 */ /* 0x000f620000300800 */
[----:B0-----:R-:W-:-:S03]  /*5040*/  IMAD.MOV.U32 R88, RZ, RZ, R4 ;  /* 0x000000ffff587224 */ /* 0x001fc600078e0004 */
[----:B------:R-:W3:Y:S01]  /*5050*/  LDL.LU R4, [R1+0x58] ;  /* 0x0000580001047983 */ /* 0x000ee20000300800 */
[----:B------:R-:W-:Y:S02]  /*5060*/  IMAD.MOV.U32 R77, RZ, RZ, R91 ;  /* 0x000000ffff4d7224 */ /* 0x000fe400078e005b */
[----:B------:R-:W-:Y:S01]  /*5070*/  IMAD.MOV.U32 R91, RZ, RZ, R6 ;  /* 0x000000ffff5b7224 */ /* 0x000fe200078e0006 */
[----:B------:R-:W-:Y:S04]  /*5080*/  STS.U16 [R115+UR12+0x1c00], R90 ;  /* 0x001c005a73007988 */ /* 0x000fe8000800040c */
[----:B------:R-:W3:Y:S01]  /*5090*/  LDL.LU R6, [R1+0x2c] ;  /* 0x00002c0001067983 */ /* 0x000ee20000300800 */
[----:B------:R-:W-:Y:S01]  /*50a0*/  PRMT R114, RZ, 0x7610, R114 ;  /* 0x00007610ff727816 */ /* 0x000fe20000000072 */
[----:B------:R-:W-:-:S02]  /*50b0*/  IMAD.WIDE R116, R2, 0x2, R74 ;  /* 0x0000000202747825 */ /* 0x000fc400078e024a */
[----:B------:R0:W-:Y:S04]  /*50c0*/  STS.U16 [R115+UR12], R76 ;  /* 0x0000004c73007988 */ /* 0x0001e8000800040c */
[----:B------:R1:W3:Y:S01]  /*50d0*/  @!P0 LDG.E.U16 R114, desc[UR14][R116.64] ;  /* 0x0000000e74728981 */ /* 0x0002e2000c1e1500 */
[----:B0-----:R-:W-:-:S03]  /*50e0*/  IMAD.MOV.U32 R76, RZ, RZ, R93 ;  /* 0x000000ffff4c7224 */ /* 0x001fc600078e005d */
[----:B------:R0:W-:Y:S01]  /*50f0*/  STS.U16 [R115+UR12+0x400], R78 ;  /* 0x0004004e73007988 */ /* 0x0001e2000800040c */
[----:B-1----:R-:W-:Y:S01]  /*5100*/  PRMT R116, RZ, 0x7610, R116 ;  /* 0x00007610ff747816 */ /* 0x002fe20000000074 */
[----:B------:R-:W-:Y:S01]  /*5110*/  IMAD.WIDE R118, R2, 0x2, R76 ;  /* 0x0000000202767825 */ /* 0x000fe200078e024c */
[----:B------:R-:W-:-:S03]  /*5120*/  PRMT R117, RZ, 0x7610, R117 ;  /* 0x00007610ff757816 */ /* 0x000fc60000000075 */
[----:B------:R-:W-:Y:S01]  /*5130*/  IMAD.MOV.U32 R79, RZ, RZ, R95 ;  /* 0x000000ffff4f7224 */ /* 0x000fe200078e005f */
[----:B------:R1:W3:Y:S01]  /*5140*/  @!P0 LDG.E.U16 R116, desc[UR14][R118.64] ;  /* 0x0000000e76748981 */ /* 0x0002e2000c1e1500 */
[----:B0-----:R-:W-:Y:S02]  /*5150*/  IMAD.MOV.U32 R78, RZ, RZ, R120 ;  /* 0x000000ffff4e7224 */ /* 0x001fe400078e0078 */
[----:B------:R-:W-:Y:S01]  /*5160*/  IMAD.MOV.U32 R81, RZ, RZ, R121 ;  /* 0x000000ffff517224 */ /* 0x000fe200078e0079 */
[----:B------:R0:W-:Y:S01]  /*5170*/  STS.U16 [R115+UR12+0x800], R80 ;  /* 0x0008005073007988 */ /* 0x0001e2000800040c */
[----:B-1----:R-:W-:-:S04]  /*5180*/  IMAD.WIDE R118, R2, 0x2, R78 ;  /* 0x0000000202767825 */ /* 0x002fc800078e024e */
[----:B0-----:R-:W-:Y:S01]  /*5190*/  IMAD.MOV.U32 R80, RZ, RZ, R122 ;  /* 0x000000ffff507224 */ /* 0x001fe200078e007a */
[----:B------:R0:W3:Y:S01]  /*51a0*/  @!P0 LDG.E.U16 R117, desc[UR14][R118.64] ;  /* 0x0000000e76758981 */ /* 0x0000e2000c1e1500 */
[----:B------:R-:W-:Y:S02]  /*51b0*/  IMAD.MOV.U32 R83, RZ, RZ, R123 ;  /* 0x000000ffff537224 */ /* 0x000fe400078e007b */
[----:B------:R-:W-:Y:S01]  /*51c0*/  IMAD.WIDE R120, R2, 0x2, R80 ;  /* 0x0000000202787825 */ /* 0x000fe200078e0250 */
[----:B------:R1:W-:Y:S01]  /*51d0*/  STS.U16 [R115+UR12+0xc00], R82 ;  /* 0x000c005273007988 */ /* 0x0003e2000800040c */
[----:B0-----:R-:W-:Y:S02]  /*51e0*/  PRMT R118, RZ, 0x7610, R118 ;  /* 0x00007610ff767816 */ /* 0x001fe40000000076 */
[----:B-1----:R-:W-:Y:S02]  /*51f0*/  IMAD.MOV.U32 R82, RZ, RZ, R124 ;  /* 0x000000ffff527224 */ /* 0x002fe400078e007c */
[----:B--2---:R-:W-:-:S02]  /*5200*/  IMAD.MOV.U32 R90, RZ, RZ, R0 ;  /* 0x000000ffff5a7224 */ /* 0x004fc400078e0000 */
[----:B------:R0:W2:Y:S04]  /*5210*/  @!P0 LDG.E.U16 R118, desc[UR14][R120.64] ;  /* 0x0000000e78768981 */ /* 0x0000a8000c1e1500 */
[----:B------:R-:W2:Y:S01]  /*5220*/  LDL.LU R0, [R1+0x28] ;  /* 0x0000280001007983 */ /* 0x000ea20000300800 */
[----:B------:R-:W-:Y:S01]  /*5230*/  PRMT R119, RZ, 0x7610, R119 ;  /* 0x00007610ff777816 */ /* 0x000fe20000000077 */
[----:B------:R-:W-:Y:S02]  /*5240*/  IMAD.MOV.U32 R85, RZ, RZ, R125 ;  /* 0x000000ffff557224 */ /* 0x000fe400078e007d */
[----:B0-----:R-:W-:-:S05]  /*5250*/  IMAD.WIDE R120, R2, 0x2, R82 ;  /* 0x0000000202787825 */ /* 0x001fca00078e0252 */
[----:B------:R0:W2:Y:S01]  /*5260*/  @!P0 LDG.E.U16 R119, desc[UR14][R120.64] ;  /* 0x0000000e78778981 */ /* 0x0000a2000c1e1500 */
[----:B------:R-:W-:Y:S01]  /*5270*/  IMAD.WIDE R122, R2, 0x2, R84 ;  /* 0x00000002027a7825 */ /* 0x000fe200078e0254 */
[----:B0-----:R-:W-:Y:S02]  /*5280*/  PRMT R120, RZ, 0x7610, R120 ;  /* 0x00007610ff787816 */ /* 0x001fe40000000078 */
[----:B------:R-:W-:-:S04]  /*5290*/  PRMT R121, RZ, 0x7610, R121 ;  /* 0x00007610ff797816 */ /* 0x000fc80000000079 */
[----:B------:R0:W2:Y:S01]  /*52a0*/  @!P0 LDG.E.U16 R120, desc[UR14][R122.64] ;  /* 0x0000000e7a788981 */ /* 0x0000a2000c1e1500 */
[----:B------:R-:W-:-:S04]  /*52b0*/  IMAD.WIDE R124, R2, 0x2, R88 ;  /* 0x00000002027c7825 */ /* 0x000fc800078e0258 */
[----:B0-----:R-:W-:-:S05]  /*52c0*/  IMAD.WIDE R122, R2, 0x2, R86 ;  /* 0x00000002027a7825 */ /* 0x001fca00078e0256 */
[----:B------:R0:W2:Y:S02]  /*52d0*/  @!P0 LDG.E.U16 R121, desc[UR14][R122.64] ;  /* 0x0000000e7a798981 */ /* 0x0000a4000c1e1500 */
[----:B0-----:R-:W-:Y:S02]  /*52e0*/  PRMT R122, RZ, 0x7610, R122 ;  /* 0x00007610ff7a7816 */ /* 0x001fe4000000007a */
[----:B------:R0:W-:Y:S01]  /*52f0*/  STS.U16 [R115+UR12+0x2800], R19 ;  /* 0x0028001373007988 */ /* 0x0001e2000800040c */
[----:B------:R-:W-:-:S03]  /*5300*/  PRMT R123, RZ, 0x7610, R123 ;  /* 0x00007610ff7b7816 */ /* 0x000fc6000000007b */
[----:B------:R1:W2:Y:S01]  /*5310*/  @!P0 LDG.E.U16 R122, desc[UR14][R124.64] ;  /* 0x0000000e7c7a8981 */ /* 0x0002a2000c1e1500 */
[----:B----4-:R-:W-:-:S03]  /*5320*/  IMAD.MOV.U32 R93, RZ, RZ, R9 ;  /* 0x000000ffff5d7224 */ /* 0x010fc600078e0009 */
[----:B------:R3:W-:Y:S01]  /*5330*/  STS.U16 [R115+UR12+0x2000], R92 ;  /* 0x0020005c73007988 */ /* 0x0007e2000800040c */
[----:B-----5:R-:W-:Y:S01]  /*5340*/  IMAD.MOV.U32 R95, RZ, RZ, R5 ;  /* 0x000000ffff5f7224 */ /* 0x020fe200078e0005 */
[----:B0-----:R-:W0:Y:S01]  /*5350*/  S2R R19, SR_TID.X ;  /* 0x0000000000137919 */ /* 0x001e220000002100 */
[C---:B-1----:R-:W-:Y:S01]  /*5360*/  IMAD.WIDE R124, R2.reuse, 0x2, R90 ;  /* 0x00000002027c7825 */ /* 0x042fe200078e025a */
[----:B------:R1:W-:Y:S03]  /*5370*/  STS.U16 [R115+UR12+0x2400], R94 ;  /* 0x0024005e73007988 */ /* 0x0003e6000800040c */
[----:B---3--:R-:W-:Y:S01]  /*5380*/  IMAD.MOV.U32 R92, RZ, RZ, R8 ;  /* 0x000000ffff5c7224 */ /* 0x008fe200078e0008 */
[----:B------:R3:W4:Y:S03]  /*5390*/  @!P0 LDG.E.U16 R123, desc[UR14][R124.64] ;  /* 0x0000000e7c7b8981 */ /* 0x000726000c1e1500 */
[----:B------:R-:W-:-:S04]  /*53a0*/  IMAD.WIDE R8, R2, 0x2, R92 ;  /* 0x0000000202087825 */ /* 0x000fc800078e025c */
[----:B-1----:R-:W-:Y:S01]  /*53b0*/  IMAD.MOV.U32 R94, RZ, RZ, R4 ;  /* 0x000000ffff5e7224 */ /* 0x002fe200078e0004 */
[----:B------:R1:W-:Y:S01]  /*53c0*/  STS.U16 [R115+UR12+0x2c00], R23 ;  /* 0x002c001773007988 */ /* 0x0003e2000800040c */
[----:B---3--:R-:W-:Y:S02]  /*53d0*/  PRMT R124, RZ, 0x7610, R124 ;  /* 0x00007610ff7c7816 */ /* 0x008fe4000000007c */
[----:B------:R-:W-:Y:S01]  /*53e0*/  IMAD.WIDE R4, R2, 0x2, R94 ;  /* 0x0000000202047825 */ /* 0x000fe200078e025e */
[----:B------:R-:W-:Y:S01]  /*53f0*/  PRMT R125, RZ, 0x7610, R125 ;  /* 0x00007610ff7d7816 */ /* 0x000fe2000000007d */
[----:B------:R3:W-:Y:S01]  /*5400*/  STS.U16 [R115+UR12+0x3000], R59 ;  /* 0x0030003b73007988 */ /* 0x0007e2000800040c */
[----:B-1----:R-:W1:Y:S03]  /*5410*/  S2R R23, SR_TID.X ;  /* 0x0000000000177919 */ /* 0x002e660000002100 */
[----:B------:R-:W5:Y:S04]  /*5420*/  @!P0 LDG.E.U16 R124, desc[UR14][R8.64] ;  /* 0x0000000e087c8981 */ /* 0x000f68000c1e1500 */
[----:B------:R2:W4:Y:S04]  /*5430*/  @!P0 LDG.E.U16 R125, desc[UR14][R4.64] ;  /* 0x0000000e047d8981 */ /* 0x000528000c1e1500 */
[----:B------:R-:W5:Y:S04]  /*5440*/  LDL.LU.64 R8, [R1+0x80] ;  /* 0x0000800001087983 */ /* 0x000f680000300a00 */
[----:B------:R-:W4:Y:S04]  /*5450*/  LDL.LU.64 R4, [R1+0x78] ;  /* 0x0000780001047983 */ /* 0x000f280000300a00 */
[----:B---3--:R-:W3:Y:S01]  /*5460*/  LDL.LU R59, [R1+0x8] ;  /* 0x00000800013b7983 */ /* 0x008ee20000300800 */
[----:B0-----:R-:W-:-:S05]  /*5470*/  IMAD.SHL.U32 R19, R19, 0x2, RZ ;  /* 0x0000000213137824 */ /* 0x001fca00078e00ff */
[----:B------:R-:W-:-:S04]  /*5480*/  LOP3.LUT R19, R19, 0x7e, RZ, 0xc0, !PT ;  /* 0x0000007e13137812 */ /* 0x000fc800078ec0ff */
[----:B-1----:R-:W-:Y:S02]  /*5490*/  LOP3.LUT R19, R19, 0x180, R23, 0xf8, !PT ;  /* 0x0000018013137812 */ /* 0x002fe400078ef817 */
[----:B------:R-:W-:-:S04]  /*54a0*/  LOP3.LUT R23, R23, 0x180, RZ, 0xc0, !PT ;  /* 0x0000018017177812 */ /* 0x000fc800078ec0ff */
[----:B------:R-:W-:Y:S01]  /*54b0*/  SHF.R.U32.HI R23, RZ, 0x3, R23 ;  /* 0x00000003ff177819 */ /* 0x000fe20000011617 */
[----:B------:R0:W-:Y:S03]  /*54c0*/  STS.U16 [R115+UR12+0x3400], R97 ;  /* 0x0034006173007988 */ /* 0x0001e6000800040c */
[----:B------:R-:W-:Y:S01]  /*54d0*/  LOP3.LUT R19, R19, R23, RZ, 0x3c, !PT ;  /* 0x0000001713137212 */ /* 0x000fe200078e3cff */
[----:B------:R1:W-:Y:S01]  /*54e0*/  STS.U16 [R115+UR12+0x3800], R101 ;  /* 0x0038006573007988 */ /* 0x0003e2000800040c */
[----:B------:R-:W-:-:S03]  /*54f0*/  LOP3.LUT R23, R115, 0x20, RZ, 0x3c, !PT ;  /* 0x0000002073177812 */ /* 0x000fc600078e3cff */
[----:B0-----:R-:W5:Y:S04]  /*5500*/  LDL.LU R97, [R1+0x10] ;  /* 0x0000100001617983 */ /* 0x001f680000300800 */
[----:B-1----:R-:W5:Y:S04]  /*5510*/  LDL.LU R101, [R1+0x1c] ;  /* 0x00001c0001657983 */ /* 0x002f680000300800 */
[----:B------:R0:W-:Y:S04]  /*5520*/  STS.U16 [R115+UR12+0x3c00], R105 ;  /* 0x003c006973007988 */ /* 0x0001e8000800040c */
[----:B------:R1:W-:Y:S04]  /*5530*/  STS.U16 [R23+UR12+0x100], R6 ;  /* 0x0001000617007988 */ /* 0x0003e8000800040c */
[----:B0-----:R-:W5:Y:S04]  /*5540*/  LDL.LU R105, [R1+0xc] ;  /* 0x00000c0001697983 */ /* 0x001f680000300800 */
[----:B-1----:R-:W5:Y:S04]  /*5550*/  LDL.LU R6, [R1+0x70] ;  /* 0x0000700001067983 */ /* 0x002f680000300800 */
[----:B--2---:R0:W-:Y:S04]  /*5560*/  STS.U16 [R23+UR12+0x500], R0 ;  /* 0x0005000017007988 */ /* 0x0041e8000800040c */
[----:B0-----:R-:W2:Y:S04]  /*5570*/  LDL.LU R0, [R1+0x6c] ;  /* 0x00006c0001007983 */ /* 0x001ea80000300800 */
[----:B------:R0:W-:Y:S02]  /*5580*/  STS.U16 [R23+UR12+0x1d00], R10 ;  /* 0x001d000a17007988 */ /* 0x0001e4000800040c */
[----:B0-----:R-:W0:Y:S01]  /*5590*/  S2R R10, SR_TID.X ;  /* 0x00000000000a7919 */ /* 0x001e220000002100 */
[----:B------:R-:W-:Y:S01]  /*55a0*/  LOP3.LUT R115, R115, 0x40, RZ, 0x3c, !PT ;  /* 0x0000004073737812 */ /* 0x000fe200078e3cff */
[----:B------:R-:W-:Y:S04]  /*55b0*/  STS.U16 [R23+UR12+0x1900], R7 ;  /* 0x0019000717007988 */ /* 0x000fe8000800040c */
[----:B------:R1:W-:Y:S04]  /*55c0*/  STS.U16 [R23+UR12+0x2100], R13 ;  /* 0x0021000d17007988 */ /* 0x0003e8000800040c */
[----:B------:R-:W-:Y:S04]  /*55d0*/  STS.U16 [R23+UR12+0x2500], R16 ;  /* 0x0025001017007988 */ /* 0x000fe8000800040c */
[----:B-1----:R-:W2:Y:S04]  /*55e0*/  LDL.LU R13, [R1+0x18] ;  /* 0x00001800010d7983 */ /* 0x002ea80000300800 */
[----:B------:R-:W-:Y:S01]  /*55f0*/  STS.U16 [R23+UR12+0x2900], R20 ;  /* 0x0029001417007988 */ /* 0x000fe2000800040c */
[----:B0-----:R-:W-:-:S04]  /*5600*/  LOP3.LUT P0, RZ, R10, 0x100, RZ, 0xc0, !PT ;  /* 0x000001000aff7812 */ /* 0x001fc8000780c0ff */
[----:B------:R-:W-:Y:S01]  /*5610*/  SEL R7, RZ, 0x90, !P0 ;  /* 0x00000090ff077807 */ /* 0x000fe20004000000 */
[----:B------:R-:W-:Y:S04]  /*5620*/  STS.U16 [R23+UR12+0x2d00], R56 ;  /* 0x002d003817007988 */ /* 0x000fe8000800040c */
[----:B------:R-:W-:Y:S04]  /*5630*/  STS.U16 [R23+UR12+0x3100], R60 ;  /* 0x0031003c17007988 */ /* 0x000fe8000800040c */
[----:B------:R-:W-:Y:S04]  /*5640*/  STS.U16 [R23+UR12+0x3500], R98 ;  /* 0x0035006217007988 */ /* 0x000fe8000800040c */
[----:B---3--:R0:W-:Y:S02]  /*5650*/  STS.U16 [R23+UR12+0x1100], R59 ;  /* 0x0011003b17007988 */ /* 0x0081e4000800040c */
[----:B0-----:R-:W0:Y:S02]  /*5660*/  S2R R59, SR_TID.X ;  /* 0x00000000003b7919 */ /* 0x001e240000002100 */
[----:B----4-:R1:W-:Y:S02]  /*5670*/  STS.U16 [R23+UR12+0x1500], R4 ;  /* 0x0015000417007988 */ /* 0x0103e4000800040c */
[----:B-1----:R-:W-:-:S02]  /*5680*/  IMAD.SHL.U32 R4, R10, 0x100, RZ ;  /* 0x000001000a047824 */ /* 0x002fc400078e00ff */
[----:B------:R-:W-:Y:S01]  /*5690*/  IMAD.SHL.U32 R10, R10, 0x80, RZ ;  /* 0x000000800a0a7824 */ /* 0x000fe200078e00ff */
[----:B-----5:R-:W-:Y:S04]  /*56a0*/  STS.U16 [R23+UR12+0xd00], R97 ;  /* 0x000d006117007988 */ /* 0x020fe8000800040c */
[----:B------:R1:W-:Y:S01]  /*56b0*/  STS.U16 [R23+UR12+0x900], R101 ;  /* 0x0009006517007988 */ /* 0x0003e2000800040c */
[----:B------:R-:W-:-:S03]  /*56c0*/  LOP3.LUT R19, R19, 0x2000, R10, 0xf8, !PT ;  /* 0x0000200013137812 */ /* 0x000fc600078ef80a */
[----:B------:R-:W-:Y:S04]  /*56d0*/  STS.U16 [R23+UR12+0x3900], R102 ;  /* 0x0039006617007988 */ /* 0x000fe8000800040c */
[----:B-1----:R-:W3:Y:S01]  /*56e0*/  LDL.LU R101, [R1+0x30] ;  /* 0x0000300001657983 */ /* 0x002ee20000300800 */
[----:B0-----:R-:W-:-:S03]  /*56f0*/  IMAD.SHL.U32 R59, R59, 0x2, RZ ;  /* 0x000000023b3b7824 */ /* 0x001fc600078e00ff */
[----:B------:R-:W4:Y:S02]  /*5700*/  LDL.LU R97, [R1+0x20] ;  /* 0x0000200001617983 */ /* 0x000f240000300800 */
[----:B------:R-:W-:Y:S02]  /*5710*/  LOP3.LUT R4, R4, 0xc07e, R59, 0xc8, !PT ;  /* 0x0000c07e04047812 */ /* 0x000fe400078ec83b */
[----:B------:R-:W5:Y:S02]  /*5720*/  LDL.LU R59, [R1+0x14] ;  /* 0x00001400013b7983 */ /* 0x000f640000300800 */
[----:B------:R-:W-:Y:S02]  /*5730*/  LOP3.LUT R4, R4, R7, RZ, 0x3c, !PT ;  /* 0x0000000704047212 */ /* 0x000fe400078e3cff */
[----:B------:R-:W3:Y:S04]  /*5740*/  LDL.LU R7, [R1+0x24] ;  /* 0x0000240001077983 */ /* 0x000ee80000300800 */
[----:B------:R-:W-:Y:S04]  /*5750*/  STS.U16 [R23+UR12+0x3d00], R106 ;  /* 0x003d006a17007988 */ /* 0x000fe8000800040c */
[----:B------:R-:W4:Y:S04]  /*5760*/  LDL.LU R10, [R1+0x34] ;  /* 0x00003400010a7983 */ /* 0x000f280000300800 */
[----:B--2---:R0:W-:Y:S04]  /*5770*/  STS.U16 [R115+UR12+0x1200], R0 ;  /* 0x0012000073007988 */ /* 0x0041e8000800040c */
[----:B0-----:R-:W2:Y:S01]  /*5780*/  LDL.LU R0, [R1+0x68] ;  /* 0x0000680001007983 */ /* 0x001ea20000300800 */
[----:B------:R-:W-:-:S03]  /*5790*/  LOP3.LUT R4, R4, 0x60, RZ, 0x3c, !PT ;  /* 0x0000006004047812 */ /* 0x000fc600078e3cff */
[----:B------:R0:W-:Y:S04]  /*57a0*/  STS.U16 [R115+UR12+0x1600], R3 ;  /* 0x0016000373007988 */ /* 0x0001e8000800040c */
[----:B------:R-:W-:Y:S04]  /*57b0*/  STS.U16 [R115+UR12+0xe00], R105 ;  /* 0x000e006973007988 */ /* 0x000fe8000800040c */
[----:B------:R-:W-:Y:S01]  /*57c0*/  STS.U16 [R115+UR12+0x1a00], R8 ;  /* 0x001a000873007988 */ /* 0x000fe2000800040c */
[----:B0-----:R-:W-:-:S03]  /*57d0*/  LOP3.LUT R3, R19, 0x40, RZ, 0x3c, !PT ;  /* 0x0000004013037812 */ /* 0x001fc600078e3cff */
[----:B------:R-:W-:Y:S04]  /*57e0*/  STS.U16 [R115+UR12+0x1e00], R11 ;  /* 0x001e000b73007988 */ /* 0x000fe8000800040c */
        /* <DEDUP_REMOVED lines=8> */
[----:B------:R-:W-:Y:S01]  /*5870*/  STS.U16 [R115+UR12+0x3e00], R107 ;  /* 0x003e006b73007988 */ /* 0x000fe2000800040c */
[----:B------:R-:W-:-:S04]  /*5880*/  USHF.L.U32 UR4, UR40, 0x8, URZ ;  /* 0x0000000828047899 */ /* 0x000fc8000800063f */
[----:B------:R-:W-:-:S04]  /*5890*/  ULOP3.LUT UR4, UR4, 0xc00, URZ, 0xc0, !UPT ;  /* 0x00000c0004047892 */ /* 0x000fc8000f8ec03f */
[----:B------:R-:W-:-:S04]  /*58a0*/  ULEA.HI UR4, UR12, UR4, URZ, 0x1c ;  /* 0x000000040c047291 */ /* 0x000fc8000f8fe03f */
[----:B------:R-:W-:Y:S01]  /*58b0*/  ULOP3.LUT UR16, UR4, 0x3fff, URZ, 0xc0, !UPT ;  /* 0x00003fff04107892 */ /* 0x000fe2000f8ec03f */
[----:B------:R-:W-:Y:S01]  /*58c0*/  UMOV UR19, 0x40000040 ;  /* 0x4000004000137882 */ /* 0x000fe20000000000 */
[----:B------:R-:W-:Y:S01]  /*58d0*/  UMOV UR17, 0x40000040 ;  /* 0x4000004000117882 */ /* 0x000fe20000000000 */
[----:B---3--:R0:W-:Y:S04]  /*58e0*/  STS.U16 [R115+UR12+0x600], R7 ;  /* 0x0006000773007988 */ /* 0x0081e8000800040c */
[----:B----4-:R-:W-:Y:S01]  /*58f0*/  STS.U16 [R115+UR12+0x200], R10 ;  /* 0x0002000a73007988 */ /* 0x010fe2000800040c */
[----:B------:R-:W-:Y:S01]  /*5900*/  UMOV UR4, URZ ;  /* 0x0000003f00047c82 */ /* 0x000fe20008000000 */
[----:B0-----:R-:W0:Y:S02]  /*5910*/  LDC R7, c[0x0][0x23c] ;  /* 0x00008f00ff077b82 */ /* 0x001e240000000800 */
[----:B------:R-:W-:Y:S04]  /*5920*/  STS.U16 [R4+UR12+0x300], R101 ;  /* 0x0003006504007988 */ /* 0x000fe8000800040c */
[----:B------:R-:W-:Y:S04]  /*5930*/  STS.U16 [R4+UR12+0x700], R97 ;  /* 0x0007006104007988 */ /* 0x000fe8000800040c */
[----:B-----5:R-:W-:Y:S04]  /*5940*/  STS.U16 [R4+UR12+0xb00], R59 ;  /* 0x000b003b04007988 */ /* 0x020fe8000800040c */
        /* <DEDUP_REMOVED lines=12> */
[----:B--2---:R1:W-:Y:S04]  /*5a10*/  STS.U16 [R4+UR12+0xf00], R0 ;  /* 0x000f000004007988 */ /* 0x0043e8000800040c */
        /* <DEDUP_REMOVED lines=15> */
[----:B------:R2:W-:Y:S01]  /*5b10*/  STS.U16 [R3+UR12+0x11e00], R125 ;  /* 0x011e007d03007988 */ /* 0x0005e2000800040c */
[----:B------:R3:W-:Y:S06]  /*5b20*/  MEMBAR.ALL.CTA ;  /* 0x0000000000007992 */ /* 0x0007ec0000008000 */
[----:B---3--:R-:W3:Y:S04]  /*5b30*/  FENCE.VIEW.ASYNC.S ;  /* 0x00000000000073c6 */ /* 0x008ee80000000000 */
[----:B-1----:R-:W4:Y:S01]  /*5b40*/  LDL.LU R0, [R1+0x64] ;  /* 0x0000640001007983 */ /* 0x002f220000300800 */
[----:B--2---:R-:W1:Y:S08]  /*5b50*/  LDC R3, c[0x0][0x238] ;  /* 0x00008e00ff037b82 */ /* 0x004e700000000800 */
[----:B---3--:R-:W-:Y:S06]  /*5b60*/  BAR.SYNC.DEFER_BLOCKING 0x0 ;  /* 0x0000000000007b1d */ /* 0x008fec0000010000 */
[----:B------:R-:W-:-:S06]  /*5b70*/  WARPGROUP.ARRIVE ;  /* 0x00000000000079c5 */ /* 0x000fcc0000000000 */
[----:B------:R-:W-:Y:S01]  /*5b80*/  HGMMA.64x64x16.F32.BF16 R24, gdesc[UR16].tnspA, R24 ;  /* 0x20e00000101879f0 */ /* 0x000fe20008701818 */
[----:B------:R-:W-:-:S04]  /*5b90*/  UIADD3 UR16, UP0, UR16, 0x80, URZ ;  /* 0x0000008010107890 */ /* 0x000fc8000ff1e03f */
[----:B------:R-:W-:-:S03]  /*5ba0*/  UIADD3.X UR5, UR4, 0x40000040, URZ, UP0, !UPT ;  /* 0x4000004004057890 */ /* 0x000fc600087fe43f */
[----:B------:R-:W-:-:S06]  /*5bb0*/  UMOV UR4, UR16 ;  /* 0x0000001000047c82 */ /* 0x000fcc0008000000 */
[----:B------:R-:W-:Y:S01]  /*5bc0*/  HGMMA.64x64x16.F32.BF16 R24, gdesc[UR4].tnspA, R24 ;  /* 0x20e00000041879f0 */ /* 0x000fe20008701818 */
[----:B------:R-:W-:Y:S02]  /*5bd0*/  UIADD3.64 UR20, UR4, 0x80, URZ ;  /* 0x0000008004147897 */ /* 0x000fe4000fffe03f */
[----:B------:R-:W-:-:S07]  /*5be0*/  UIADD3.64 UR24, UR4, 0x100, URZ ;  /* 0x0000010004187897 */ /* 0x000fce000fffe03f */
[----:B------:R-:W-:Y:S01]  /*5bf0*/  HGMMA.64x64x16.F32.BF16 R24, gdesc[UR20].tnspA, R24 ;  /* 0x20e00000141879f0 */ /* 0x000fe20008701818 */
[----:B------:R-:W-:-:S03]  /*5c00*/  UIADD3.64 UR28, UR4, 0x180, URZ ;  /* 0x00000180041c7897 */ /* 0x000fc6000fffe03f */
[----:B------:R-:W-:Y:S01]  /*5c10*/  HGMMA.64x64x16.F32.BF16 R24, gdesc[UR24].tnspA, R24 ;  /* 0x20e00000181879f0 */ /* 0x000fe20008701818 */
[----:B------:R-:W-:-:S05]  /*5c20*/  UIADD3.64 UR32, UR4, 0x200, URZ ;  /* 0x0000020004207897 */ /* 0x000fca000fffe03f */
[----:B------:R-:W-:Y:S01]  /*5c30*/  HGMMA.64x64x16.F32.BF16 R24, gdesc[UR28].tnspA, R24 ;  /* 0x20e000001c1879f0 */ /* 0x000fe20008701818 */
[----:B------:R-:W-:-:S03]  /*5c40*/  UIADD3.64 UR36, UR4, 0x280, URZ ;  /* 0x0000028004247897 */ /* 0x000fc6000fffe03f */
[----:B------:R-:W-:Y:S01]  /*5c50*/  HGMMA.64x64x16.F32.BF16 R24, gdesc[UR32].tnspA, R24 ;  /* 0x20e00000201879f0 */ /* 0x000fe20008701818 */
[----:B------:R-:W-:-:S05]  /*5c60*/  UIADD3.64 UR8, UR4, 0x300, URZ ;  /* 0x0000030004087897 */ /* 0x000fca000fffe03f */
[----:B------:R-:W-:Y:S01]  /*5c70*/  HGMMA.64x64x16.F32.BF16 R24, gdesc[UR36].tnspA, R24 ;  /* 0x20e00000241879f0 */ /* 0x000fe20008701818 */
[----:B0-----:R-:W-:Y:S02]  /*5c80*/  IMAD.SHL.U32 R7, R7, 0x80, RZ ;  /* 0x0000008007077824 */ /* 0x001fe400078e00ff */
[----:B----4-:R-:W-:Y:S02]  /*5c90*/  VIADD R0, R0, 0xffffffff ;  /* 0xffffffff00007836 */ /* 0x010fe40000000000 */
[----:B------:R-:W-:-:S03]  /*5ca0*/  IMAD.WIDE R94, R7, 0x2, R94 ;  /* 0x00000002075e7825 */ /* 0x000fc600078e025e */
[----:B------:R-:W-:Y:S01]  /*5cb0*/  ISETP.NE.U32.AND P0, PT, R0, RZ, PT ;  /* 0x000000ff0000720c */ /* 0x000fe20003f05070 */
[C---:B------:R-:W-:Y:S01]  /*5cc0*/  IMAD.WIDE R92, R7.reuse, 0x2, R92 ;  /* 0x00000002075c7825 */ /* 0x040fe200078e025c */
[----:B------:R-:W-:Y:S03]  /*5cd0*/  HGMMA.64x64x16.F32.BF16 R24, gdesc[UR8].tnspA, R24, gsb0 ;  /* 0x20e00000081879f0 */ /* 0x000fe60008001818 */
[C---:B------:R-:W-:Y:S01]  /*5ce0*/  IMAD.WIDE R90, R7.reuse, 0x2, R90 ;  /* 0x00000002075a7825 */ /* 0x040fe200078e025a */
[----:B------:R-:W-:Y:S03]  /*5cf0*/  STL [R1+0x58], R94 ;  /* 0x0000585e01007387 */ /* 0x000fe60000100800 */
[C---:B------:R-:W-:Y:S01]  /*5d00*/  IMAD.WIDE R88, R7.reuse, 0x2, R88 ;  /* 0x0000000207587825 */ /* 0x040fe200078e0258 */
[----:B------:R0:W-:Y:S03]  /*5d10*/  STL [R1+0x54], R95 ;  /* 0x0000545f01007387 */ /* 0x0001e60000100800 */
[C---:B------:R-:W-:Y:S01]  /*5d20*/  IMAD.WIDE R86, R7.reuse, 0x2, R86 ;  /* 0x0000000207567825 */ /* 0x040fe200078e0256 */
[----:B------:R-:W-:Y:S04]  /*5d30*/  STL [R1+0x50], R92 ;  /* 0x0000505c01007387 */ /* 0x000fe80000100800 */
[----:B------:R-:W-:Y:S01]  /*5d40*/  STL [R1+0x4c], R93 ;  /* 0x00004c5d01007387 */ /* 0x000fe20000100800 */
[----:B------:R-:W-:-:S03]  /*5d50*/  IMAD.WIDE R84, R7, 0x2, R84 ;  /* 0x0000000207547825 */ /* 0x000fc600078e0254 */
[----:B------:R-:W-:Y:S01]  /*5d60*/  STL [R1+0x48], R90 ;  /* 0x0000485a01007387 */ /* 0x000fe20000100800 */
[----:B------:R-:W-:-:S03]  /*5d70*/  IMAD.WIDE R80, R7, 0x2, R80 ;  /* 0x0000000207507825 */ /* 0x000fc600078e0250 */
[----:B------:R2:W-:Y:S01]  /*5d80*/  STL [R1+0x44], R91 ;  /* 0x0000445b01007387 */ /* 0x0005e20000100800 */
[----:B------:R-:W-:-:S03]  /*5d90*/  IMAD.WIDE R78, R7, 0x2, R78 ;  /* 0x00000002074e7825 */ /* 0x000fc600078e024e */
[----:B------:R-:W-:Y:S01]  /*5da0*/  STL [R1+0x40], R88 ;  /* 0x0000405801007387 */ /* 0x000fe20000100800 */
[C---:B------:R-:W-:Y:S01]  /*5db0*/  IMAD.WIDE R76, R7.reuse, 0x2, R76 ;  /* 0x00000002074c7825 */ /* 0x040fe200078e024c */
[----:B------:R-:W-:Y:S02]  /*5dc0*/  UIADD3 UR13, UR13, -0x80, URZ ;  /* 0xffffff800d0d7890 */ /* 0x000fe4000fffe03f */
[----:B------:R-:W-:Y:S01]  /*5dd0*/  STL [R1+0x3c], R89 ;  /* 0x00003c5901007387 */ /* 0x000fe20000100800 */
[----:B------:R-:W-:-:S03]  /*5de0*/  IMAD.WIDE R74, R7, 0x2, R74 ;  /* 0x00000002074a7825 */ /* 0x000fc600078e024a */
[----:B------:R-:W-:Y:S01]  /*5df0*/  STL [R1+0x38], R86 ;  /* 0x0000385601007387 */ /* 0x000fe20000100800 */
[----:B------:R-:W-:-:S04]  /*5e00*/  IMAD.WIDE R82, R7, 0x2, R82 ;  /* 0x0000000207527825 */ /* 0x000fc800078e0252 */
[C---:B------:R-:W-:Y:S01]  /*5e10*/  IMAD.WIDE R70, R7.reuse, 0x2, R70 ;  /* 0x0000000207467825 */ /* 0x040fe200078e0246 */
[----:B------:R3:W-:Y:S03]  /*5e20*/  STL [R1+0x4], R87 ;  /* 0x0000045701007387 */ /* 0x0007e60000100800 */
[C---:B------:R-:W-:Y:S01]  /*5e30*/  IMAD.WIDE R68, R7.reuse, 0x2, R68 ;  /* 0x0000000207447825 */ /* 0x040fe200078e0244 */
[----:B------:R4:W-:Y:S03]  /*5e40*/  STL [R1], R84 ;  /* 0x0000005401007387 */ /* 0x0009e60000100800 */
[----:B------:R-:W-:-:S04]  /*5e50*/  IMAD.WIDE R72, R7, 0x2, R72 ;  /* 0x0000000207487825 */ /* 0x000fc800078e0248 */
[----:B------:R-:W-:-:S04]  /*5e60*/  IMAD.WIDE R66, R7, 0x2, R66 ;  /* 0x0000000207427825 */ /* 0x000fc800078e0242 */
[----:B-1----:R-:W-:Y:S02]  /*5e70*/  IMAD.SHL.U32 R3, R3, 0x80, RZ ;  /* 0x0000008003037824 */ /* 0x002fe400078e00ff */
[----:B------:R-:W-:-:S04]  /*5e80*/  IMAD.WIDE R64, R7, 0x2, R64 ;  /* 0x0000000207407825 */ /* 0x000fc800078e0240 */
[----:B------:R-:W-:Y:S02]  /*5e90*/  IMAD.MOV.U32 R121, RZ, RZ, R81 ;  /* 0x000000ffff797224 */ /* 0x000fe400078e0051 */
[----:B0-----:R-:W-:Y:S02]  /*5ea0*/  IMAD.MOV.U32 R95, RZ, RZ, R79 ;  /* 0x000000ffff5f7224 */ /* 0x001fe400078e004f */
[----:B--2---:R-:W-:Y:S02]  /*5eb0*/  IMAD.MOV.U32 R91, RZ, RZ, R77 ;  /* 0x000000ffff5b7224 */ /* 0x004fe400078e004d */
[----:B---3--:R-:W-:Y:S02]  /*5ec0*/  IMAD.MOV.U32 R87, RZ, RZ, R75 ;  /* 0x000000ffff577224 */ /* 0x008fe400078e004b */
[----:B------:R-:W-:Y:S02]  /*5ed0*/  IMAD.MOV.U32 R125, RZ, RZ, R85 ;  /* 0x000000ffff7d7224 */ /* 0x000fe400078e0055 */
[----:B------:R-:W-:-:S02]  /*5ee0*/  IMAD.MOV.U32 R123, RZ, RZ, R83 ;  /* 0x000000ffff7b7224 */ /* 0x000fc400078e0053 */
[----:B------:R-:W-:Y:S01]  /*5ef0*/  IMAD.MOV.U32 R81, RZ, RZ, R70 ;  /* 0x000000ffff517224 */ /* 0x000fe200078e0046 */
[----:B------:R-:W-:Y:S02]  /*5f00*/  WARPGROUP.DEPBAR.LE gsb0, 0x0 ;  /* 0x00008000000079c5 */ /* 0x000fe40000010000 */
[----:B------:R-:W-:Y:S02]  /*5f10*/  IMAD.MOV.U32 R79, RZ, RZ, R71 ;  /* 0x000000ffff4f7224 */ /* 0x000fe400078e0047 */
[----:B------:R-:W-:Y:S02]  /*5f20*/  IMAD.MOV.U32 R77, RZ, RZ, R68 ;  /* 0x000000ffff4d7224 */ /* 0x000fe400078e0044 */
[----:B------:R-:W-:Y:S02]  /*5f30*/  IMAD.MOV.U32 R75, RZ, RZ, R69 ;  /* 0x000000ffff4b7224 */ /* 0x000fe400078e0045 */
[----:B------:R-:W-:Y:S02]  /*5f40*/  IMAD.MOV.U32 R124, RZ, RZ, R82 ;  /* 0x000000ffff7c7224 */ /* 0x000fe400078e0052 */
[----:B------:R-:W-:-:S02]  /*5f50*/  IMAD.MOV.U32 R122, RZ, RZ, R80 ;  /* 0x000000ffff7a7224 */ /* 0x000fc400078e0050 */
[----:B------:R-:W-:Y:S02]  /*5f60*/  IMAD.MOV.U32 R120, RZ, RZ, R78 ;  /* 0x000000ffff787224 */ /* 0x000fe400078e004e */
[----:B------:R-:W-:Y:S02]  /*5f70*/  IMAD.MOV.U32 R93, RZ, RZ, R76 ;  /* 0x000000ffff5d7224 */ /* 0x000fe400078e004c */
[----:B------:R-:W-:Y:S02]  /*5f80*/  IMAD.MOV.U32 R89, RZ, RZ, R74 ;  /* 0x000000ffff597224 */ /* 0x000fe400078e004a */
[----:B------:R-:W-:Y:S02]  /*5f90*/  IMAD.MOV.U32 R85, RZ, RZ, R72 ;  /* 0x000000ffff557224 */ /* 0x000fe400078e0048 */
[----:B------:R-:W-:Y:S02]  /*5fa0*/  IMAD.MOV.U32 R83, RZ, RZ, R73 ;  /* 0x000000ffff537224 */ /* 0x000fe400078e0049 */
[----:B------:R-:W-:-:S04]  /*5fb0*/  IMAD.WIDE R62, R3, 0x2, R62 ;  /* 0x00000002033e7825 */ /* 0x000fc800078e023e */
[----:B------:R-:W-:Y:S02]  /*5fc0*/  IMAD.MOV.U32 R68, RZ, RZ, R66 ;  /* 0x000000ffff447224 */ /* 0x000fe400078e0042 */
[----:B------:R-:W-:Y:S02]  /*5fd0*/  IMAD.MOV.U32 R69, RZ, RZ, R67 ;  /* 0x000000ffff457224 */ /* 0x000fe400078e0043 */
[----:B------:R-:W-:Y:S02]  /*5fe0*/  IMAD.MOV.U32 R71, RZ, RZ, R64 ;  /* 0x000000ffff477224 */ /* 0x000fe400078e0040 */
[----:B------:R-:W-:Y:S01]  /*5ff0*/  IMAD.MOV.U32 R70, RZ, RZ, R65 ;  /* 0x000000ffff467224 */ /* 0x000fe200078e0041 */
[----:B----4-:R-:W-:Y:S06]  /*6000*/  @P0 BRA `(.L_x_1) ;  /* 0xffffffc0009c0947 */ /* 0x010fec000383ffff */
[----:B------:R-:W-:Y:S02]  /*6010*/  F2FP.BF16.F32.PACK_AB R51, R55, R51 ;  /* 0x000000333733723e */ /* 0x000fe400000010ff */
[----:B------:R-:W-:Y:S02]  /*6020*/  F2FP.BF16.F32.PACK_AB R50, R54, R50 ;  /* 0x000000323632723e */ /* 0x000fe400000010ff */
[----:B------:R-:W-:Y:S02]  /*6030*/  F2FP.BF16.F32.PACK_AB R49, R53, R49 ;  /* 0x000000313531723e */ /* 0x000fe400000010ff */
[----:B------:R-:W-:Y:S02]  /*6040*/  F2FP.BF16.F32.PACK_AB R48, R52, R48 ;  /* 0x000000303430723e */ /* 0x000fe400000010ff */
[----:B------:R-:W-:Y:S02]  /*6050*/  F2FP.BF16.F32.PACK_AB R43, R47, R43 ;  /* 0x0000002b2f2b723e */ /* 0x000fe400000010ff */
[----:B------:R-:W-:-:S02]  /*6060*/  F2FP.BF16.F32.PACK_AB R42, R46, R42 ;  /* 0x0000002a2e2a723e */ /* 0x000fc400000010ff */
        /* <DEDUP_REMOVED lines=9> */
[----:B------:R-:W-:-:S07]  /*6100*/  F2FP.BF16.F32.PACK_AB R28, R28, R24 ;  /* 0x000000181c1c723e */ /* 0x000fce00000010ff */
.L_x_0:
[----:B------:R-:W2:Y:S01]  /*6110*/  LDL.LU R4, [R1+0x60] ;  /* 0x0000600001047983 */ /* 0x000ea20000300800 */
[----:B------:R-:W-:Y:S01]  /*6120*/  ULDC UR4, c[0x0][0x244] ;  /* 0x0000910000047ab9 */ /* 0x000fe20000000800 */
[----:B------:R-:W-:Y:S02]  /*6130*/  ULDC.64 UR6, c[0x0][0x228] ;  /* 0x00008a0000067ab9 */ /* 0x000fe40000000a00 */
[----:B------:R-:W3:Y:S01]  /*6140*/  LDL.LU R11, [R1+0x5c] ;  /* 0x00005c00010b7983 */ /* 0x000ee20000300800 */
[----:B------:R-:W0:Y:S02]  /*6150*/  S2R R5, SR_TID.X ;  /* 0x0000000000057919 */ /* 0x000e240000002100 */
[C---:B0-----:R-:W-:Y:S02]  /*6160*/  IMAD.SHL.U32 R0, R5.reuse, 0x200, RZ ;  /* 0x0000020005007824 */ /* 0x041fe400078e00ff */
[C---:B------:R-:W-:Y:S02]  /*6170*/  IMAD.SHL.U32 R25, R5.reuse, 0x10, RZ ;  /* 0x0000001005197824 */ /* 0x040fe400078e00ff */
[----:B------:R-:W-:Y:S01]  /*6180*/  IMAD.SHL.U32 R2, R5, 0x8, RZ ;  /* 0x0000000805027824 */ /* 0x000fe200078e00ff */
[----:B------:R-:W-:-:S02]  /*6190*/  LOP3.LUT R3, R0, 0x1000, RZ, 0xc0, !PT ;  /* 0x0000100000037812 */ /* 0x000fc400078ec0ff */
[----:B------:R-:W-:Y:S02]  /*61a0*/  LOP3.LUT R0, R25, 0x70, RZ, 0xc0, !PT ;  /* 0x0000007019007812 */ /* 0x000fe400078ec0ff */
[----:B------:R-:W-:Y:S02]  /*61b0*/  LOP3.LUT R2, R2, 0xf80, RZ, 0xc0, !PT ;  /* 0x00000f8002027812 */ /* 0x000fe400078ec0ff */
[----:B------:R-:W-:-:S05]  /*61c0*/  IADD3 R3, R3, UR12, R0 ;  /* 0x0000000c03037c10 */ /* 0x000fca000fffe000 */
[----:B------:R-:W-:Y:S01]  /*61d0*/  IMAD.IADD R59, R2, 0x1, R3 ;  /* 0x00000001023b7824 */ /* 0x000fe200078e0203 */
[----:B------:R-:W-:Y:S01]  /*61e0*/  BAR.SYNC.DEFER_BLOCKING 0x0 ;  /* 0x0000000000007b1d */ /* 0x000fe20000010000 */
[----:B------:R-:W-:-:S05]  /*61f0*/  LOP3.LUT R25, R25, 0x1ff0, RZ, 0xc0, !PT ;  /* 0x00001ff019197812 */ /* 0x000fca00078ec0ff */
[----:B------:R0:W-:Y:S01]  /*6200*/  STSM.16.M88.4 [R59], R28 ;  /* 0x0000001c3b007844 */ /* 0x0001e20000000200 */
[----:B------:R-:W-:-:S04]  /*6210*/  SHF.R.U32.HI R10, RZ, 0x8, R5 ;  /* 0x00000008ff0a7819 */ /* 0x000fc80000011605 */
[----:B------:R-:W-:Y:S01]  /*6220*/  SGXT.U32 R10, R10, 0x1 ;  /* 0x000000010a0a781a */ /* 0x000fe20000000000 */
[----:B------:R-:W-:Y:S01]  /*6230*/  BAR.SYNC.DEFER_BLOCKING 0x0 ;  /* 0x0000000000007b1d */ /* 0x000fe20000010000 */
[C---:B--2---:R-:W-:Y:S01]  /*6240*/  ISETP.GE.AND P0, PT, R4.reuse, UR6, PT ;  /* 0x0000000604007c0c */ /* 0x044fe2000bf06270 */
[----:B------:R-:W-:-:S04]  /*6250*/  IMAD R17, R4, UR4, RZ ;  /* 0x0000000404117c24 */ /* 0x000fc8000f8e02ff */
[----:B------:R-:W-:Y:S01]  /*6260*/  ULDC.64 UR4, c[0x0][0x220] ;  /* 0x0000880000047ab9 */ /* 0x000fe20000000a00 */
[----:B------:R-:W1:Y:S01]  /*6270*/  LDS.128 R4, [R25+UR12] ;  /* 0x0000000c19047984 */ /* 0x000e620008000c00 */
[----:B------:R-:W-:Y:S06]  /*6280*/  BAR.SYNC.DEFER_BLOCKING 0x0 ;  /* 0x0000000000007b1d */ /* 0x000fec0000010000 */
[----:B------:R2:W-:Y:S02]  /*6290*/  STSM.16.M88.4 [R59], R32 ;  /* 0x000000203b007844 */ /* 0x0005e40000000200 */
[----:B------:R-:W-:Y:S06]  /*62a0*/  BAR.SYNC.DEFER_BLOCKING 0x0 ;  /* 0x0000000000007b1d */ /* 0x000fec0000010000 */
[----:B------:R-:W4:Y:S02]  /*62b0*/  LDS.128 R12, [R25+UR12] ;  /* 0x0000000c190c7984 */ /* 0x000f240008000c00 */
[----:B------:R-:W-:Y:S01]  /*62c0*/  BAR.SYNC.DEFER_BLOCKING 0x0 ;  /* 0x0000000000007b1d */ /* 0x000fe20000010000 */
[----:B---3--:R-:W-:-:S02]  /*62d0*/  LOP3.LUT R2, R11, 0x3e, R10, 0xfe, !PT ;  /* 0x0000003e0b027812 */ /* 0x008fc400078efe0a */
[C-C-:B------:R-:W-:Y:S02]  /*62e0*/  LOP3.LUT R0, R11.reuse, 0x3c, R10.reuse, 0xfe, !PT ;  /* 0x0000003c0b007812 */ /* 0x140fe400078efe0a */
[C-C-:B------:R-:W-:Y:S01]  /*62f0*/  LOP3.LUT R3, R11.reuse, 0x3a, R10.reuse, 0xfe, !PT ;  /* 0x0000003a0b037812 */ /* 0x140fe200078efe0a */
[----:B------:R3:W-:Y:S01]  /*6300*/  STSM.16.M88.4 [R59], R40 ;  /* 0x000000283b007844 */ /* 0x0007e20000000200 */
[C-C-:B------:R-:W-:Y:S02]  /*6310*/  LOP3.LUT R19, R11.reuse, 0x38, R10.reuse, 0xfe, !PT ;  /* 0x000000380b137812 */ /* 0x140fe400078efe0a */
[C-C-:B------:R-:W-:Y:S02]  /*6320*/  LOP3.LUT R18, R11.reuse, 0x36, R10.reuse, 0xfe, !PT ;  /* 0x000000360b127812 */ /* 0x140fe400078efe0a */
[C-C-:B------:R-:W-:Y:S02]  /*6330*/  LOP3.LUT R20, R11.reuse, 0x34, R10.reuse, 0xfe, !PT ;  /* 0x000000340b147812 */ /* 0x140fe400078efe0a */
[----:B------:R-:W-:-:S02]  /*6340*/  LOP3.LUT R21, R11, 0x32, R10, 0xfe, !PT ;  /* 0x000000320b157812 */ /* 0x000fc400078efe0a */
[C-C-:B------:R-:W-:Y:S02]  /*6350*/  LOP3.LUT R23, R11.reuse, 0x30, R10.reuse, 0xfe, !PT ;  /* 0x000000300b177812 */ /* 0x140fe400078efe0a */
[C-C-:B------:R-:W-:Y:S02]  /*6360*/  LOP3.LUT R24, R11.reuse, 0x2e, R10.reuse, 0xfe, !PT ;  /* 0x0000002e0b187812 */ /* 0x140fe400078efe0a */
[C-C-:B------:R-:W-:Y:S02]  /*6370*/  LOP3.LUT R22, R11.reuse, 0x2c, R10.reuse, 0xfe, !PT ;  /* 0x0000002c0b167812 */ /* 0x140fe400078efe0a */
[C-C-:B------:R-:W-:Y:S02]  /*6380*/  LOP3.LUT R26, R11.reuse, 0x2a, R10.reuse, 0xfe, !PT ;  /* 0x0000002a0b1a7812 */ /* 0x140fe400078efe0a */
[C-C-:B------:R-:W-:Y:S02]  /*6390*/  LOP3.LUT R27, R11.reuse, 0x28, R10.reuse, 0xfe, !PT ;  /* 0x000000280b1b7812 */ /* 0x140fe400078efe0a */
[----:B0-----:R-:W-:-:S02]  /*63a0*/  LOP3.LUT R28, R11, 0x26, R10, 0xfe, !PT ;  /* 0x000000260b1c7812 */ /* 0x001fc400078efe0a */
[C-C-:B------:R-:W-:Y:S02]  /*63b0*/  LOP3.LUT R29, R11.reuse, 0x24, R10.reuse, 0xfe, !PT ;  /* 0x000000240b1d7812 */ /* 0x140fe400078efe0a */
[C-C-:B------:R-:W-:Y:S02]  /*63c0*/  LOP3.LUT R38, R11.reuse, 0x22, R10.reuse, 0xfe, !PT ;  /* 0x000000220b267812 */ /* 0x140fe400078efe0a */
        /* <DEDUP_REMOVED lines=16> */
[----:B------:R-:W-:Y:S01]  /*64d0*/  LOP3.LUT R10, R11, R10, RZ, 0xfc, !PT ;  /* 0x0000000a0b0a7212 */ /* 0x000fe200078efcff */
[----:B------:R-:W-:Y:S01]  /*64e0*/  BAR.SYNC.DEFER_BLOCKING 0x0 ;  /* 0x0000000000007b1d */ /* 0x000fe20000010000 */
[----:B------:R-:W-:Y:S02]  /*64f0*/  LEA R16, P1, R17, UR4, 0x1 ;  /* 0x0000000411107c11 */ /* 0x000fe4000f8208ff */
[----:B------:R-:W-:-:S03]  /*6500*/  ISETP.LT.AND P4, PT, R10, UR7, !P0 ;  /* 0x000000070a007c0c */ /* 0x000fc6000c781270 */
[----:B------:R-:W-:Y:S01]  /*6510*/  ULDC UR4, c[0x0][0x248] ;  /* 0x0000920000047ab9 */ /* 0x000fe20000000800 */
[C---:B------:R-:W-:Y:S01]  /*6520*/  ISETP.LT.AND P3, PT, R9.reuse, UR7, !P0 ;  /* 0x0000000709007c0c */ /* 0x040fe2000c761270 */
[----:B------:R-:W-:Y:S01]  /*6530*/  IMAD R31, R10, UR4, RZ ;  /* 0x000000040a1f7c24 */ /* 0x000fe2000f8e02ff */
[C---:B------:R-:W-:Y:S01]  /*6540*/  ISETP.LT.AND P2, PT, R8.reuse, UR7, !P0 ;  /* 0x0000000708007c0c */ /* 0x040fe2000c741270 */
[----:B--2---:R-:W-:Y:S02]  /*6550*/  IMAD R33, R9, UR4, RZ ;  /* 0x0000000409217c24 */ /* 0x004fe4000f8e02ff */
[----:B------:R-:W-:Y:S02]  /*6560*/  IMAD R35, R8, UR4, RZ ;  /* 0x0000000408237c24 */ /* 0x000fe4000f8e02ff */
[----:B------:R-:W0:Y:S01]  /*6570*/  LDS.128 R8, [R25+UR12] ;  /* 0x0000000c19087984 */ /* 0x000e220008000c00 */
[----:B------:R-:W-:Y:S01]  /*6580*/  BAR.SYNC.DEFER_BLOCKING 0x0 ;  /* 0x0000000000007b1d */ /* 0x000fe20000010000 */
[----:B------:R-:W-:-:S02]  /*6590*/  LEA.HI.X.SX32 R17, R17, UR5, 0x1, P1 ;  /* 0x0000000511117c11 */ /* 0x000fc400088f0eff */
[-C--:B------:R-:W-:Y:S02]  /*65a0*/  LEA R30, P1, R31, R16.reuse, 0x1 ;  /* 0x000000101f1e7211 */ /* 0x080fe400078208ff */
[-C--:B------:R-:W-:Y:S01]  /*65b0*/  LEA R32, P5, R33, R16.reuse, 0x1 ;  /* 0x0000001021207211 */ /* 0x080fe200078a08ff */
[----:B------:R-:W-:Y:S02]  /*65c0*/  STSM.16.M88.4 [R59], R48 ;  /* 0x000000303b007844 */ /* 0x000fe40000000200 */
[----:B------:R-:W-:Y:S01]  /*65d0*/  BAR.SYNC.DEFER_BLOCKING 0x0 ;  /* 0x0000000000007b1d */ /* 0x000fe20000010000 */
[----:B------:R-:W-:Y:S02]  /*65e0*/  LEA R34, P6, R35, R16, 0x1 ;  /* 0x0000001023227211 */ /* 0x000fe400078c08ff */
[-C--:B------:R-:W-:Y:S01]  /*65f0*/  LEA.HI.X.SX32 R31, R31, R17.reuse, 0x1, P1 ;  /* 0x000000111f1f7211 */ /* 0x080fe200008f0eff */
[----:B---3--:R-:W-:Y:S01]  /*6600*/  IMAD R40, R36, UR4, RZ ;  /* 0x0000000424287c24 */ /* 0x008fe2000f8e02ff */
[----:B------:R-:W-:-:S02]  /*6610*/  LEA.HI.X.SX32 R33, R33, R17, 0x1, P5 ;  /* 0x0000001121217211 */ /* 0x000fc400028f0eff */
[----:B------:R-:W-:Y:S02]  /*6620*/  ISETP.LT.AND P1, PT, R36, UR7, !P0 ;  /* 0x0000000724007c0c */ /* 0x000fe4000c721270 */
[----:B------:R-:W-:Y:S01]  /*6630*/  LEA.HI.X.SX32 R35, R35, R17, 0x1, P6 ;  /* 0x0000001123237211 */ /* 0x000fe200030f0eff */
[----:B------:R-:W-:Y:S01]  /*6640*/  IMAD R41, R37, UR4, RZ ;  /* 0x0000000425297c24 */ /* 0x000fe2000f8e02ff */
[----:B-1----:R1:W-:Y:S04]  /*6650*/  @P4 STG.E.U16 desc[UR14][R30.64], R4 ;  /* 0x000000041e004986 */ /* 0x0023e8000c10150e */
[----:B------:R-:W-:Y:S01]  /*6660*/  @P3 STG.E.U16 desc[UR14][R32.64], R5 ;  /* 0x0000000520003986 */ /* 0x000fe2000c10150e */
[----:B------:R-:W-:-:S03]  /*6670*/  LEA R36, P3, R40, R16, 0x1 ;  /* 0x0000001028247211 */ /* 0x000fc600078608ff */
[----:B------:R2:W-:Y:S01]  /*6680*/  @P2 STG.E.U16 desc[UR14][R34.64], R6 ;  /* 0x0000000622002986 */ /* 0x0005e2000c10150e */
[----:B------:R-:W-:Y:S02]  /*6690*/  ISETP.LT.AND P2, PT, R37, UR7, !P0 ;  /* 0x0000000725007c0c */ /* 0x000fe4000c741270 */
[----:B------:R-:W-:Y:S02]  /*66a0*/  LEA.HI.X.SX32 R37, R40, R17, 0x1, P3 ;  /* 0x0000001128257211 */ /* 0x000fe400018f0eff */
[C---:B------:R-:W-:Y:S01]  /*66b0*/  ISETP.LT.AND P4, PT, R58.reuse, UR7, !P0 ;  /* 0x000000073a007c0c */ /* 0x040fe2000c781270 */
[----:B------:R-:W-:Y:S01]  /*66c0*/  IMAD R58, R58, UR4, RZ ;  /* 0x000000043a3a7c24 */ /* 0x000fe2000f8e02ff */
[----:B------:R-:W-:Y:S01]  /*66d0*/  ISETP.LT.AND P3, PT, R57, UR7, !P0 ;  /* 0x0000000739007c0c */ /* 0x000fe2000c761270 */
[----:B------:R3:W-:Y:S01]  /*66e0*/  @P1 STG.E.U16 desc[UR14][R36.64], R7 ;  /* 0x0000000724001986 */ /* 0x0007e2000c10150e */
[----:B-1----:R-:W-:Y:S01]  /*66f0*/  LEA R30, P1, R41, R16, 0x1 ;  /* 0x00000010291e7211 */ /* 0x002fe200078208ff */
[----:B------:R-:W-:Y:S01]  /*6700*/  IMAD R57, R57, UR4, RZ ;  /* 0x0000000439397c24 */ /* 0x000fe2000f8e02ff */
[----:B--2---:R-:W-:-:S02]  /*6710*/  PRMT R35, R4, 0x7632, R35 ;  /* 0x0000763204237816 */ /* 0x004fc40000000023 */
[CC--:B------:R-:W-:Y:S02]  /*6720*/  LEA R4, P5, R58.reuse, R16.reuse, 0x1 ;  /* 0x000000103a047211 */ /* 0x0c0fe400078a08ff */
[-C--:B------:R-:W-:Y:S02]  /*6730*/  LEA.HI.X.SX32 R31, R41, R17.reuse, 0x1, P1 ;  /* 0x00000011291f7211 */ /* 0x080fe400008f0eff */
[----:B------:R-:W-:Y:S02]  /*6740*/  PRMT R6, R5, 0x7632, R6 ;  /* 0x0000763205067816 */ /* 0x000fe40000000006 */
[----:B------:R-:W-:Y:S02]  /*6750*/  LEA.HI.X.SX32 R5, R58, R17, 0x1, P5 ;  /* 0x000000113a057211 */ /* 0x000fe400028f0eff */
[----:B------:R-:W-:Y:S01]  /*6760*/  LEA R32, P6, R57, R16, 0x1 ;  /* 0x0000001039207211 */ /* 0x000fe200078c08ff */
[----:B------:R-:W-:Y:S01]  /*6770*/  @P2 STG.E.U16 desc[UR14][R30.64], R35 ;  /* 0x000000231e002986 */ /* 0x000fe2000c10150e */
[----:B---3--:R-:W-:-:S02]  /*6780*/  PRMT R37, R6, 0x7632, R37 ;  /* 0x0000763206257816 */ /* 0x008fc40000000025 */
[----:B------:R-:W-:Y:S01]  /*6790*/  LEA.HI.X.SX32 R33, R57, R17, 0x1, P6 ;  /* 0x0000001139217211 */ /* 0x000fe200030f0eff */
[----:B------:R1:W-:Y:S01]  /*67a0*/  @P4 STG.E.U16 desc[UR14][R4.64], R6 ;  /* 0x0000000604004986 */ /* 0x0003e2000c10150e */
[C---:B------:R-:W-:Y:S01]  /*67b0*/  ISETP.LT.AND P2, PT, R56.reuse, UR7, !P0 ;  /* 0x0000000738007c0c */ /* 0x040fe2000c741270 */
[----:B------:R-:W-:Y:S01]  /*67c0*/  IMAD R56, R56, UR4, RZ ;  /* 0x0000000438387c24 */ /* 0x000fe2000f8e02ff */
[C---:B------:R-:W-:Y:S01]  /*67d0*/  ISETP.LT.AND P4, PT, R55.reuse, UR7, !P0 ;  /* 0x0000000737007c0c */ /* 0x040fe2000c781270 */
[----:B------:R-:W-:Y:S01]  /*67e0*/  IMAD R55, R55, UR4, RZ ;  /* 0x0000000437377c24 */ /* 0x000fe2000f8e02ff */
[----:B------:R-:W-:Y:S01]  /*67f0*/  @P3 STG.E.U16 desc[UR14][R32.64], R37 ;  /* 0x0000002520003986 */ /* 0x000fe2000c10150e */
[C---:B------:R-:W-:Y:S01]  /*6800*/  ISETP.LT.AND P3, PT, R54.reuse, UR7, !P0 ;  /* 0x0000000736007c0c */ /* 0x040fe2000c761270 */
[----:B------:R-:W-:Y:S01]  /*6810*/  IMAD R54, R54, UR4, RZ ;  /* 0x0000000436367c24 */ /* 0x000fe2000f8e02ff */
[-C--:B------:R-:W-:Y:S02]  /*6820*/  LEA R34, P6, R56, R16.reuse, 0x1 ;  /* 0x0000001038227211 */ /* 0x080fe400078c08ff */
[C---:B------:R-:W-:Y:S01]  /*6830*/  ISETP.LT.AND P1, PT, R53.reuse, UR7, !P0 ;  /* 0x0000000735007c0c */ /* 0x040fe2000c721270 */
[----:B------:R-:W-:Y:S01]  /*6840*/  IMAD R53, R53, UR4, RZ ;  /* 0x0000000435357c24 */ /* 0x000fe2000f8e02ff */
[----:B-1----:R-:W-:-:S02]  /*6850*/  LEA R4, P5, R55, R16, 0x1 ;  /* 0x0000001037047211 */ /* 0x002fc400078a08ff */
[-C--:B------:R-:W-:Y:S02]  /*6860*/  LEA.HI.X.SX32 R35, R56, R17.reuse, 0x1, P6 ;  /* 0x0000001138237211 */ /* 0x080fe400030f0eff */
[----:B------:R-:W-:Y:S02]  /*6870*/  PRMT R31, R7, 0x7632, R31 ;  /* 0x00007632071f7816 */ /* 0x000fe4000000001f */
[-C--:B------:R-:W-:Y:S02]  /*6880*/  LEA.HI.X.SX32 R5, R55, R17.reuse, 0x1, P5 ;  /* 0x0000001137057211 */ /* 0x080fe400028f0eff */
[CC--:B------:R-:W-:Y:S02]  /*6890*/  LEA R6, P6, R54.reuse, R16.reuse, 0x1 ;  /* 0x0000001036067211 */ /* 0x0c0fe400078c08ff */
[----:B------:R-:W-:Y:S01]  /*68a0*/  LEA R30, P5, R53, R16, 0x1 ;  /* 0x00000010351e7211 */ /* 0x000fe200078a08ff */
[----:B------:R1:W-:Y:S01]  /*68b0*/  @P2 STG.E.U16 desc[UR14][R34.64], R31 ;  /* 0x0000001f22002986 */ /* 0x0003e2000c10150e */
[----:B------:R-:W-:-:S02]  /*68c0*/  LEA.HI.X.SX32 R7, R54, R17, 0x1, P6 ;  /* 0x0000001136077211 */ /* 0x000fc400030f0eff */
[C---:B------:R-:W-:Y:S01]  /*68d0*/  ISETP.LT.AND P2, PT, R52.reuse, UR7, !P0 ;  /* 0x0000000734007c0c */ /* 0x040fe2000c741270 */
[----:B------:R-:W-:Y:S01]  /*68e0*/  IMAD R52, R52, UR4, RZ ;  /* 0x0000000434347c24 */ /* 0x000fe2000f8e02ff */
[----:B----4-:R2:W-:Y:S01]  /*68f0*/  @P4 STG.E.U16 desc[UR14][R4.64], R12 ;  /* 0x0000000c04004986 */ /* 0x0105e2000c10150e */
[----:B-1----:R-:W-:Y:S02]  /*6900*/  LEA.HI.X.SX32 R31, R53, R17, 0x1, P5 ;  /* 0x00000011351f7211 */ /* 0x002fe400028f0eff */
[C---:B------:R-:W-:Y:S01]  /*6910*/  ISETP.LT.AND P5, PT, R47.reuse, UR7, !P0 ;  /* 0x000000072f007c0c */ /* 0x040fe2000c7a1270 */
[----:B------:R-:W-:Y:S01]  /*6920*/  IMAD R47, R47, UR4, RZ ;  /* 0x000000042f2f7c24 */ /* 0x000fe2000f8e02ff */
[----:B------:R1:W-:Y:S01]  /*6930*/  @P3 STG.E.U16 desc[UR14][R6.64], R13 ;  /* 0x0000000d06003986 */ /* 0x0003e2000c10150e */
[----:B------:R-:W-:-:S03]  /*6940*/  LEA R32, P3, R52, R16, 0x1 ;  /* 0x0000001034207211 */ /* 0x000fc600078608ff */
[----:B------:R3:W-:Y:S01]  /*6950*/  @P1 STG.E.U16 desc[UR14][R30.64], R14 ;  /* 0x0000000e1e001986 */ /* 0x0007e2000c10150e */
[C---:B------:R-:W-:Y:S01]  /*6960*/  ISETP.LT.AND P1, PT, R46.reuse, UR7, !P0 ;  /* 0x000000072e007c0c */ /* 0x040fe2000c721270 */
[----:B------:R-:W-:Y:S01]  /*6970*/  IMAD R46, R46, UR4, RZ ;  /* 0x000000042e2e7c24 */ /* 0x000fe2000f8e02ff */
[CC--:B--2---:R-:W-:Y:S02]  /*6980*/  LEA R4, P4, R47.reuse, R16.reuse, 0x1 ;  /* 0x000000102f047211 */ /* 0x0c4fe400078808ff */
[-C--:B------:R-:W-:Y:S02]  /*6990*/  LEA.HI.X.SX32 R33, R52, R17.reuse, 0x1, P3 ;  /* 0x0000001134217211 */ /* 0x080fe400018f0eff */
[----:B------:R-:W-:Y:S02]  /*69a0*/  LEA.HI.X.SX32 R5, R47, R17, 0x1, P4 ;  /* 0x000000112f057211 */ /* 0x000fe400020f0eff */
[----:B-1----:R-:W-:Y:S02]  /*69b0*/  PRMT R7, R12, 0x7632, R7 ;  /* 0x000076320c077816 */ /* 0x002fe40000000007 */
[----:B------:R-:W-:Y:S01]  /*69c0*/  LEA R6, P3, R46, R16, 0x1 ;  /* 0x000000102e067211 */ /* 0x000fe200078608ff */
[----:B------:R-:W-:Y:S01]  /*69d0*/  @P2 STG.E.U16 desc[UR14][R32.64], R15 ;  /* 0x0000000f20002986 */ /* 0x000fe2000c10150e */
[C---:B------:R-:W-:Y:S01]  /*69e0*/  ISETP.LT.AND P4, PT, R45.reuse, UR7, !P0 ;  /* 0x000000072d007c0c */ /* 0x040fe2000c781270 */
[----:B------:R-:W-:-:S02]  /*69f0*/  IMAD R45, R45, UR4, RZ ;  /* 0x000000042d2d7c24 */ /* 0x000fc4000f8e02ff */
[----:B------:R1:W-:Y:S01]  /*6a00*/  @P5 STG.E.U16 desc[UR14][R4.64], R7 ;  /* 0x0000000704005986 */ /* 0x0003e2000c10150e */
[----:B------:R-:W-:Y:S02]  /*6a10*/  PRMT R13, R13, 0x7632, R13 ;  /* 0x000076320d0d7816 */ /* 0x000fe4000000000d */
[----:B------:R-:W-:Y:S02]  /*6a20*/  LEA R12, P2, R45, R16, 0x1 ;  /* 0x000000102d0c7211 */ /* 0x000fe400078408ff */
[----:B---3--:R-:W-:Y:S02]  /*6a30*/  PRMT R31, R14, 0x7632, R31 ;  /* 0x000076320e1f7816 */ /* 0x008fe4000000001f */
[----:B-1----:R-:W-:Y:S02]  /*6a40*/  LEA.HI.X.SX32 R7, R46, R17, 0x1, P3 ;  /* 0x000000112e077211 */ /* 0x002fe400018f0eff */
[C---:B------:R-:W-:Y:S01]  /*6a50*/  ISETP.LT.AND P3, PT, R44.reuse, UR7, !P0 ;  /* 0x000000072c007c0c */ /* 0x040fe2000c761270 */
[----:B------:R-:W-:-:S02]  /*6a60*/  IMAD R44, R44, UR4, RZ ;  /* 0x000000042c2c7c24 */ /* 0x000fc4000f8e02ff */
[----:B------:R1:W-:Y:S01]  /*6a70*/  @P1 STG.E.U16 desc[UR14][R6.64], R13 ;  /* 0x0000000d06001986 */ /* 0x0003e2000c10150e */
[C---:B------:R-:W-:Y:S02]  /*6a80*/  ISETP.LT.AND P1, PT, R39.reuse, UR7, !P0 ;  /* 0x0000000727007c0c */ /* 0x040fe4000c721270 */
[CC--:B------:R-:W-:Y:S01]  /*6a90*/  LEA R14, P5, R44.reuse, R16.reuse, 0x1 ;  /* 0x000000102c0e7211 */ /* 0x0c0fe200078a08ff */
[----:B------:R-:W-:Y:S01]  /*6aa0*/  IMAD R39, R39, UR4, RZ ;  /* 0x0000000427277c24 */ /* 0x000fe2000f8e02ff */
[----:B------:R-:W-:Y:S01]  /*6ab0*/  PRMT R35, R15, 0x7632, R35 ;  /* 0x000076320f237816 */ /* 0x000fe20000000023 */
[----:B------:R-:W2:Y:S01]  /*6ac0*/  LDS.128 R4, [R25+UR12] ;  /* 0x0000000c19047984 */ /* 0x000ea20008000c00 */
[-C--:B------:R-:W-:Y:S02]  /*6ad0*/  LEA.HI.X.SX32 R15, R44, R17.reuse, 0x1, P5 ;  /* 0x000000112c0f7211 */ /* 0x080fe400028f0eff */
[-C--:B-1----:R-:W-:Y:S02]  /*6ae0*/  LEA.HI.X.SX32 R13, R45, R17.reuse, 0x1, P2 ;  /* 0x000000112d0d7211 */ /* 0x082fe400010f0eff */
[C---:B------:R-:W-:Y:S01]  /*6af0*/  ISETP.LT.AND P2, PT, R38.reuse, UR7, !P0 ;  /* 0x0000000726007c0c */ /* 0x040fe2000c741270 */
[----:B------:R-:W-:Y:S01]  /*6b00*/  IMAD R38, R38, UR4, RZ ;  /* 0x0000000426267c24 */ /* 0x000fe2000f8e02ff */
[-C--:B------:R-:W-:Y:S01]  /*6b10*/  LEA R30, P6, R39, R16.reuse, 0x1 ;  /* 0x00000010271e7211 */ /* 0x080fe200078c08ff */
[----:B------:R1:W-:Y:S03]  /*6b20*/  @P4 STG.E.U16 desc[UR14][R12.64], R31 ;  /* 0x0000001f0c004986 */ /* 0x0003e6000c10150e */
[C---:B------:R-:W-:Y:S01]  /*6b30*/  LEA R32, P4, R38.reuse, R16, 0x1 ;  /* 0x0000001026207211 */ /* 0x040fe200078808ff */
[----:B------:R3:W-:Y:S01]  /*6b40*/  @P3 STG.E.U16 desc[UR14][R14.64], R35 ;  /* 0x000000230e003986 */ /* 0x0007e2000c10150e */
[C---:B------:R-:W-:Y:S01]  /*6b50*/  ISETP.LT.AND P3, PT, R29.reuse, UR7, !P0 ;  /* 0x000000071d007c0c */ /* 0x040fe2000c761270 */
[----:B------:R-:W-:Y:S01]  /*6b60*/  IMAD R29, R29, UR4, RZ ;  /* 0x000000041d1d7c24 */ /* 0x000fe2000f8e02ff */
[----:B------:R-:W-:-:S02]  /*6b70*/  LEA.HI.X.SX32 R33, R38, R17, 0x1, P4 ;  /* 0x0000001126217211 */ /* 0x000fc400020f0eff */
[----:B-1----:R-:W-:Y:S02]  /*6b80*/  LEA.HI.X.SX32 R31, R39, R17, 0x1, P6 ;  /* 0x00000011271f7211 */ /* 0x002fe400030f0eff */
[----:B------:R-:W-:-:S03]  /*6b90*/  LEA R34, P4, R29, R16, 0x1 ;  /* 0x000000101d227211 */ /* 0x000fc600078808ff */
[----:B0-----:R-:W-:Y:S01]  /*6ba0*/  @P1 STG.E.U16 desc[UR14][R30.64], R8 ;  /* 0x000000081e001986 */ /* 0x001fe2000c10150e */
[----:B------:R-:W-:-:S03]  /*6bb0*/  ISETP.LT.AND P1, PT, R27, UR7, !P0 ;  /* 0x000000071b007c0c */ /* 0x000fc6000c721270 */
[----:B------:R0:W-:Y:S01]  /*6bc0*/  @P2 STG.E.U16 desc[UR14][R32.64], R9 ;  /* 0x0000000920002986 */ /* 0x0001e2000c10150e */
[C---:B------:R-:W-:Y:S01]  /*6bd0*/  ISETP.LT.AND P2, PT, R28.reuse, UR7, !P0 ;  /* 0x000000071c007c0c */ /* 0x040fe2000c741270 */
[----:B------:R-:W-:Y:S01]  /*6be0*/  IMAD R28, R28, UR4, RZ ;  /* 0x000000041c1c7c24 */ /* 0x000fe2000f8e02ff */
[----:B---3--:R-:W-:Y:S01]  /*6bf0*/  LEA.HI.X.SX32 R35, R29, R17, 0x1, P4 ;  /* 0x000000111d237211 */ /* 0x008fe200020f0eff */
[----:B------:R-:W-:-:S03]  /*6c00*/  IMAD R27, R27, UR4, RZ ;  /* 0x000000041b1b7c24 */ /* 0x000fc6000f8e02ff */
[-C--:B------:R-:W-:Y:S01]  /*6c10*/  LEA R12, P5, R28, R16.reuse, 0x1 ;  /* 0x000000101c0c7211 */ /* 0x080fe200078a08ff */
[----:B------:R-:W-:Y:S01]  /*6c20*/  @P3 STG.E.U16 desc[UR14][R34.64], R10 ;  /* 0x0000000a22003986 */ /* 0x000fe2000c10150e */
[C---:B------:R-:W-:Y:S01]  /*6c30*/  LEA R14, P3, R27.reuse, R16, 0x1 ;  /* 0x000000101b0e7211 */ /* 0x040fe200078608ff */
[C---:B------:R-:W-:Y:S01]  /*6c40*/  IMAD R29, R26.reuse, UR4, RZ ;  /* 0x000000041a1d7c24 */ /* 0x040fe2000f8e02ff */
[----:B------:R-:W-:Y:S02]  /*6c50*/  ISETP.LT.AND P4, PT, R26, UR7, !P0 ;  /* 0x000000071a007c0c */ /* 0x000fe4000c781270 */
[-C--:B------:R-:W-:Y:S02]  /*6c60*/  LEA.HI.X.SX32 R13, R28, R17.reuse, 0x1, P5 ;  /* 0x000000111c0d7211 */ /* 0x080fe400028f0eff */
[----:B0-----:R-:W-:Y:S02]  /*6c70*/  PRMT R9, R8, 0x7632, R9 ;  /* 0x0000763208097816 */ /* 0x001fe40000000009 */
[----:B------:R-:W-:-:S02]  /*6c80*/  LEA.HI.X.SX32 R15, R27, R17, 0x1, P3 ;  /* 0x000000111b0f7211 */ /* 0x000fc400018f0eff */
[-C--:B------:R-:W-:Y:S01]  /*6c90*/  LEA R26, P6, R29, R16.reuse, 0x1 ;  /* 0x000000101d1a7211 */ /* 0x080fe200078c08ff */
[----:B------:R-:W-:Y:S01]  /*6ca0*/  @P2 STG.E.U16 desc[UR14][R12.64], R11 ;  /* 0x0000000b0c002986 */ /* 0x000fe2000c10150e */
[----:B------:R-:W-:Y:S02]  /*6cb0*/  PRMT R28, R9, 0x7632, R28 ;  /* 0x00007632091c7816 */ /* 0x000fe4000000001c */
        /* <DEDUP_REMOVED lines=9> */
[----:B------:R-:W-:-:S02]  /*6d50*/  LEA R8, P6, R22, R16, 0x1 ;  /* 0x0000001016087211 */ /* 0x000fc400078c08ff */
[C---:B------:R-:W-:Y:S01]  /*6d60*/  ISETP.LT.AND P4, PT, R21.reuse, UR7, !P0 ;  /* 0x0000000715007c0c */ /* 0x040fe2000c781270 */
[----:B------:R-:W-:Y:S01]  /*6d70*/  IMAD R21, R21, UR4, RZ ;  /* 0x0000000415157c24 */ /* 0x000fe2000f8e02ff */
[----:B0-----:R-:W-:Y:S02]  /*6d80*/  PRMT R15, R10, 0x7632, R15 ;  /* 0x000076320a0f7816 */ /* 0x001fe4000000000f */
[-C--:B------:R-:W-:Y:S02]  /*6d90*/  LEA R10, P5, R24, R16.reuse, 0x1 ;  /* 0x00000010180a7211 */ /* 0x080fe400078a08ff */
[----:B------:R-:W-:Y:S02]  /*6da0*/  LEA.HI.X.SX32 R9, R22, R17, 0x1, P6 ;  /* 0x0000001116097211 */ /* 0x000fe400030f0eff */
[----:B------:R-:W-:Y:S02]  /*6db0*/  PRMT R25, R11, 0x7632, R25 ;  /* 0x000076320b197816 */ /* 0x000fe40000000019 */
[----:B------:R-:W-:-:S02]  /*6dc0*/  LEA R12, P6, R23, R16, 0x1 ;  /* 0x00000010170c7211 */ /* 0x000fc400078c08ff */
[-C--:B------:R-:W-:Y:S02]  /*6dd0*/  LEA.HI.X.SX32 R11, R24, R17.reuse, 0x1, P5 ;  /* 0x00000011180b7211 */ /* 0x080fe400028f0eff */
[----:B------:R-:W-:Y:S01]  /*6de0*/  LEA R14, P5, R21, R16, 0x1 ;  /* 0x00000010150e7211 */ /* 0x000fe200078a08ff */
[----:B------:R0:W-:Y:S01]  /*6df0*/  @P1 STG.E.U16 desc[UR14][R8.64], R15 ;  /* 0x0000000f08001986 */ /* 0x0001e2000c10150e */
[----:B------:R-:W-:-:S03]  /*6e00*/  LEA.HI.X.SX32 R13, R23, R17, 0x1, P6 ;  /* 0x00000011170d7211 */ /* 0x000fc600030f0eff */
[----:B------:R1:W-:Y:S04]  /*6e10*/  @P3 STG.E.U16 desc[UR14][R10.64], R25 ;  /* 0x000000190a003986 */ /* 0x0003e8000c10150e */
[----:B--2---:R2:W-:Y:S01]  /*6e20*/  @P2 STG.E.U16 desc[UR14][R12.64], R4 ;  /* 0x000000040c002986 */ /* 0x0045e2000c10150e */
[----:B0-----:R-:W-:-:S05]  /*6e30*/  LEA.HI.X.SX32 R15, R21, R17, 0x1, P5 ;  /* 0x00000011150f7211 */ /* 0x001fca00028f0eff */
[----:B------:R0:W-:Y:S01]  /*6e40*/  @P4 STG.E.U16 desc[UR14][R14.64], R5 ;  /* 0x000000050e004986 */ /* 0x0001e2000c10150e */
[C---:B------:R-:W-:Y:S01]  /*6e50*/  ISETP.LT.AND P4, PT, R18.reuse, UR7, !P0 ;  /* 0x0000000712007c0c */ /* 0x040fe2000c781270 */
[----:B------:R-:W-:Y:S01]  /*6e60*/  IMAD R18, R18, UR4, RZ ;  /* 0x0000000412127c24 */ /* 0x000fe2000f8e02ff */
[C---:B------:R-:W-:Y:S01]  /*6e70*/  ISETP.LT.AND P3, PT, R19.reuse, UR7, !P0 ;  /* 0x0000000713007c0c */ /* 0x040fe2000c761270 */
[----:B------:R-:W-:Y:S02]  /*6e80*/  IMAD R19, R19, UR4, RZ ;  /* 0x0000000413137c24 */ /* 0x000fe4000f8e02ff */
[----:B------:R-:W-:Y:S01]  /*6e90*/  IMAD R22, R0, UR4, RZ ;  /* 0x0000000400167c24 */ /* 0x000fe2000f8e02ff */
[-C--:B-1----:R-:W-:Y:S02]  /*6ea0*/  LEA R10, P1, R18, R16.reuse, 0x1 ;  /* 0x00000010120a7211 */ /* 0x082fe400078208ff */
[C---:B------:R-:W-:Y:S01]  /*6eb0*/  ISETP.LT.AND P5, PT, R20.reuse, UR7, !P0 ;  /* 0x0000000714007c0c */ /* 0x040fe2000c7a1270 */
[----:B------:R-:W-:Y:S01]  /*6ec0*/  IMAD R20, R20, UR4, RZ ;  /* 0x0000000414147c24 */ /* 0x000fe2000f8e02ff */
[----:B--2---:R-:W-:-:S02]  /*6ed0*/  LEA R12, P2, R19, R16, 0x1 ;  /* 0x00000010130c7211 */ /* 0x004fc400078408ff */
[-C--:B------:R-:W-:Y:S02]  /*6ee0*/  LEA.HI.X.SX32 R11, R18, R17.reuse, 0x1, P1 ;  /* 0x00000011120b7211 */ /* 0x080fe400008f0eff */
[-C--:B------:R-:W-:Y:S01]  /*6ef0*/  LEA R18, P1, R22, R16.reuse, 0x1 ;  /* 0x0000001016127211 */ /* 0x080fe200078208ff */
[----:B------:R-:W-:Y:S01]  /*6f00*/  IMAD R21, R3, UR4, RZ ;  /* 0x0000000403157c24 */ /* 0x000fe2000f8e02ff */
[----:B------:R-:W-:Y:S02]  /*6f10*/  LEA R8, P6, R20, R16, 0x1 ;  /* 0x0000001014087211 */ /* 0x000fe400078c08ff */
[-C--:B------:R-:W-:Y:S02]  /*6f20*/  LEA.HI.X.SX32 R13, R19, R17.reuse, 0x1, P2 ;  /* 0x00000011130d7211 */ /* 0x080fe400010f0eff */
[----:B------:R-:W-:Y:S02]  /*6f30*/  ISETP.LT.AND P2, PT, R3, UR7, !P0 ;  /* 0x0000000703007c0c */ /* 0x000fe4000c741270 */
[----:B------:R-:W-:-:S02]  /*6f40*/  LEA.HI.X.SX32 R19, R22, R17, 0x1, P1 ;  /* 0x0000001116137211 */ /* 0x000fc400008f0eff */
[----:B------:R-:W-:Y:S02]  /*6f50*/  ISETP.LT.AND P1, PT, R0, UR7, !P0 ;  /* 0x0000000700007c0c */ /* 0x000fe4000c721270 */
[----:B------:R-:W-:Y:S02]  /*6f60*/  ISETP.LT.AND P0, PT, R2, UR7, !P0 ;  /* 0x0000000702007c0c */ /* 0x000fe4000c701270 */
[-C--:B------:R-:W-:Y:S02]  /*6f70*/  LEA.HI.X.SX32 R9, R20, R17.reuse, 0x1, P6 ;  /* 0x0000001114097211 */ /* 0x080fe400030f0eff */
[C---:B0-----:R-:W-:Y:S01]  /*6f80*/  LEA R14, P6, R21.reuse, R16, 0x1 ;  /* 0x00000010150e7211 */ /* 0x041fe200078c08ff */
[----:B------:R-:W-:Y:S01]  /*6f90*/  IMAD R23, R2, UR4, RZ ;  /* 0x0000000402177c24 */ /* 0x000fe2000f8e02ff */
[----:B------:R-:W-:Y:S01]  /*6fa0*/  PRMT R4, R4, 0x7632, R4 ;  /* 0x0000763204047816 */ /* 0x000fe20000000004 */
[----:B------:R0:W-:Y:S01]  /*6fb0*/  @P5 STG.E.U16 desc[UR14][R8.64], R6 ;  /* 0x0000000608005986 */ /* 0x0001e2000c10150e */
[----:B------:R-:W-:-:S02]  /*6fc0*/  LEA.HI.X.SX32 R15, R21, R17, 0x1, P6 ;  /* 0x00000011150f7211 */ /* 0x000fc400030f0eff */
[----:B------:R-:W-:Y:S01]  /*6fd0*/  PRMT R5, R5, 0x7632, R5 ;  /* 0x0000763205057816 */ /* 0x000fe20000000005 */
[----:B------:R1:W-:Y:S01]  /*6fe0*/  @P4 STG.E.U16 desc[UR14][R10.64], R7 ;  /* 0x000000070a004986 */ /* 0x0003e2000c10150e */
[----:B------:R-:W-:-:S03]  /*6ff0*/  LEA R16, P6, R23, R16, 0x1 ;  /* 0x0000001017107211 */ /* 0x000fc600078c08ff */
[----:B------:R1:W-:Y:S01]  /*7000*/  @P3 STG.E.U16 desc[UR14][R12.64], R4 ;  /* 0x000000040c003986 */ /* 0x0003e2000c10150e */
[----:B0-----:R-:W-:-:S03]  /*7010*/  PRMT R9, R6, 0x7632, R9 ;  /* 0x0000763206097816 */ /* 0x001fc60000000009 */
[----:B------:R1:W-:Y:S01]  /*7020*/  @P2 STG.E.U16 desc[UR14][R14.64], R5 ;  /* 0x000000050e002986 */ /* 0x0003e2000c10150e */
[----:B------:R-:W-:-:S03]  /*7030*/  LEA.HI.X.SX32 R17, R23, R17, 0x1, P6 ;  /* 0x0000001117117211 */ /* 0x000fc600030f0eff */
[----:B------:R1:W-:Y:S01]  /*7040*/  @P1 STG.E.U16 desc[UR14][R18.64], R9 ;  /* 0x0000000912001986 */ /* 0x0003e2000c10150e */
[----:B------:R-:W-:Y:S05]  /*7050*/  @!P0 EXIT ;  /* 0x000000000000894d */ /* 0x000fea0003800000 */
[----:B------:R-:W-:-:S05]  /*7060*/  PRMT R8, R7, 0x7632, R8 ;  /* 0x0000763207087816 */ /* 0x000fca0000000008 */
[----:B------:R-:W-:Y:S01]  /*7070*/  STG.E.U16 desc[UR14][R16.64], R8 ;  /* 0x0000000810007986 */ /* 0x000fe2000c10150e */
[----:B------:R-:W-:Y:S05]  /*7080*/  EXIT ;  /* 0x000000000000794d */ /* 0x000fea0003800000 */
.L_x_2:
[----:B------:R-:W-:-:S00]  /*7090*/  BRA `(.L_x_2) ;  /* 0xfffffffc00fc7947 */ /* 0x000fc0000383ffff */
[----:B------:R-:W-:-:S00]  /*70a0*/  NOP ;  /* 0x0000000000007918 */ /* 0x000fc00000000000 */
        /* <DEDUP_REMOVED lines=13> */
.L_x_3:


//--------------------- .nv.shared.matmul_kernel  --------------------------
	.section	.nv.shared.matmul_kernel,"aw",@nobits
	.sectionflags	@""
	.align	16
	.zero		1024


//--------------------- .nv.shared.reserved.0     --------------------------
	.section	.nv.shared.reserved.0,"aw",@nobits
	.weak		__nv_reservedSMEM_offset_0_alias
	.size		__nv_reservedSMEM_offset_0_alias, 0, 0
	.other		__nv_reservedSMEM_offset_0_alias,@"STO_CUDA_RESERVED_SHARED STV_DEFAULT"
__nv_reservedSMEM_offset_0_alias:
	.zero		0


//--------------------- .nv.constant0.matmul_kernel --------------------------
	.section	.nv.constant0.matmul_kernel,"a",@progbits
	.sectionflags	@""
	.align	4
.nv.constant0.matmul_kernel:
	.zero		608


//--------------------- SYMBOLS --------------------------

	.type		.nv.reservedSmem.offset0,@object
	.size		.nv.reservedSmem.offset0,0x4
